	.target	sm_100a

	.elftype	@"ET_EXEC"


//--------------------- .note.nv.tkinfo           --------------------------
	.section	.note.nv.tkinfo,"",@"SHT_NOTE"
	.sectionflags	@"SHF_NOTE_NV_TKINFO"
	.tkinfo
        /*0018*/ 	.word	0x00000002
        /*0030*/ 	.string	""
        /*0030*/ 	.string	"ptxas"
        /*0030*/ 	.string	"Cuda compilation tools, release 13.0, V13.0.88"
        /*0030*/ 	.string	"Build cuda_13.0.r13.0/compiler.36424714_0"
        /*0030*/ 	.string	"-arch sm_100a -m 64 "



//--------------------- .note.nv.cuinfo           --------------------------
	.section	.note.nv.cuinfo,"",@"SHT_NOTE"
	.sectionflags	@"SHF_NOTE_NV_CUINFO"
        /*0018*/ 	.short	0x0002
        /*001a*/ 	.short	0x0064
        /*001c*/ 	.short	0x0082
	.zero		2


//--------------------- .nv.info                  --------------------------
	.section	.nv.info,"",@"SHT_CUDA_INFO"
	.align	4


	//----- nvinfo : EIATTR_REGCOUNT
	.align		4
        /*0000*/ 	.byte	0x04, 0x2f
        /*0002*/ 	.short	(.L_19 - .L_18)
	.align		4
.L_18:
        /*0004*/ 	.word	index@(_ZN7cutlass13device_kernelINS_4gemm6kernel13GemmUniversalIN4cute5tupleIJiiiiEEENS1_10collective13CollectiveMmaINS1_35MainloopSm100TmaUmmaWarpSpecializedILi13ELi2ELi4ENS5_IJNS4_1CILi2EEESB_NSA_ILi1EEEEEEEENS5_IJNSA_ILi128EEESF_NSA_ILi64EEEEEENS_6half_tENS5_IJlSC_lEEESI_NS5_IJSC_llEEENS4_8TiledMMAINS4_8MMA_AtomIJNS4_26SM100_MMA_F16BF16_2x1SM_SSISI_SI_fLi128ELi128ELNS4_4UMMA5MajorE0ELSP_1ELNSO_7ScaleInE0ELSQ_0EEEEEENS4_6LayoutINS5_IJSC_SC_SC_EEENS5_IJNSA_ILi0EEESV_SV_EEEEENS5_IJNS4_10UnderscoreESY_SY_EEEEENS4_28SM100_TMA_2SM_LOAD_MULTICASTENS4_14ComposedLayoutINS4_7SwizzleILi3ELi4ELi3EEENS4_18smem_ptr_flag_bitsILi16EEENST_INS5_IJNSA_ILi8EEESG_EEENS5_IJSG_SC_EEEEEEEvNS4_8identityENS4_18SM100_TMA_2SM_LOADENS12_IS14_S16_NST_INS5_IJSG_S17_EEENS5_IJSC_SG_EEEEEEEvS1C_EENS_8epilogue10collective18CollectiveEpilogueINS1J_23Sm100TmaWarpSpecializedILi4ELi2ELi16ELb1ELb0EEEJNS5_IJSG_SF_SG_EEENS5_IJNST_ISG_SC_EENST_INS5_IJNSA_ILi16EEESB_EEES1F_EEEEESI_SJ_SI_SJ_NS1J_6fusion15FusionCallbacksIS1N_NS1U_17LinearCombinationISI_fSI_fLNS_15FloatRoundStyleE2EEES1O_S1T_JEEENS4_5SM1004TMEM4LOAD26SM100_TMEM_LOAD_32dp32b16xENS4_13SM90_TMA_LOADENS12_INS13_ILi1ELi4ELi3EEES16_NST_INS5_IJS17_S1Q_EEENS5_IJS1Q_SC_EEEEEEENS4_39AutoVectorizingCopyWithAssumedAlignmentILi128EEENS4_14SM90_TMA_STOREES29_S2B_S2B_EEEvvEEEEvNT_6ParamsE)
        /*0008*/ 	.word	0x00000044


	//----- nvinfo : EIATTR_FRAME_SIZE
	.align		4
.L_19:
        /*000c*/ 	.byte	0x04, 0x11
        /*000e*/ 	.short	(.L_21 - .L_20)
	.align		4
.L_20:
        /*0010*/ 	.word	index@($__internal_2_$__cuda_sm10x_tcgen05_guardrail_trap_unallocated_columns_being_dealloced)
        /*0014*/ 	.word	0x00000000


	//----- nvinfo : EIATTR_FRAME_SIZE
	.align		4
.L_21:
        /*0018*/ 	.byte	0x04, 0x11
        /*001a*/ 	.short	(.L_23 - .L_22)
	.align		4
.L_22:
        /*001c*/ 	.word	index@($__internal_1_$__cuda_sm10x_tcgen05_guardrail_trap_phase_invalid_during_alloc)
        /*0020*/ 	.word	0x00000000


	//----- nvinfo : EIATTR_FRAME_SIZE
	.align		4
.L_23:
        /*0024*/ 	.byte	0x04, 0x11
        /*0026*/ 	.short	(.L_25 - .L_24)
	.align		4
.L_24:
        /*0028*/ 	.word	index@($__internal_0_$__cuda_sm10x_tcgen05_guardrail_trap_col_being_dealloced_not_returned_by_alloc)
        /*002c*/ 	.word	0x00000000


	//----- nvinfo : EIATTR_FRAME_SIZE
	.align		4
.L_25:
        /*0030*/ 	.byte	0x04, 0x11
        /*0032*/ 	.short	(.L_27 - .L_26)
	.align		4
.L_26:
        /*0034*/ 	.word	index@(_ZN7cutlass13device_kernelINS_4gemm6kernel13GemmUniversalIN4cute5tupleIJiiiiEEENS1_10collective13CollectiveMmaINS1_35MainloopSm100TmaUmmaWarpSpecializedILi13ELi2ELi4ENS5_IJNS4_1CILi2EEESB_NSA_ILi1EEEEEEEENS5_IJNSA_ILi128EEESF_NSA_ILi64EEEEEENS_6half_tENS5_IJlSC_lEEESI_NS5_IJSC_llEEENS4_8TiledMMAINS4_8MMA_AtomIJNS4_26SM100_MMA_F16BF16_2x1SM_SSISI_SI_fLi128ELi128ELNS4_4UMMA5MajorE0ELSP_1ELNSO_7ScaleInE0ELSQ_0EEEEEENS4_6LayoutINS5_IJSC_SC_SC_EEENS5_IJNSA_ILi0EEESV_SV_EEEEENS5_IJNS4_10UnderscoreESY_SY_EEEEENS4_28SM100_TMA_2SM_LOAD_MULTICASTENS4_14ComposedLayoutINS4_7SwizzleILi3ELi4ELi3EEENS4_18smem_ptr_flag_bitsILi16EEENST_INS5_IJNSA_ILi8EEESG_EEENS5_IJSG_SC_EEEEEEEvNS4_8identityENS4_18SM100_TMA_2SM_LOADENS12_IS14_S16_NST_INS5_IJSG_S17_EEENS5_IJSC_SG_EEEEEEEvS1C_EENS_8epilogue10collective18CollectiveEpilogueINS1J_23Sm100TmaWarpSpecializedILi4ELi2ELi16ELb1ELb0EEEJNS5_IJSG_SF_SG_EEENS5_IJNST_ISG_SC_EENST_INS5_IJNSA_ILi16EEESB_EEES1F_EEEEESI_SJ_SI_SJ_NS1J_6fusion15FusionCallbacksIS1N_NS1U_17LinearCombinationISI_fSI_fLNS_15FloatRoundStyleE2EEES1O_S1T_JEEENS4_5SM1004TMEM4LOAD26SM100_TMEM_LOAD_32dp32b16xENS4_13SM90_TMA_LOADENS12_INS13_ILi1ELi4ELi3EEES16_NST_INS5_IJS17_S1Q_EEENS5_IJS1Q_SC_EEEEEEENS4_39AutoVectorizingCopyWithAssumedAlignmentILi128EEENS4_14SM90_TMA_STOREES29_S2B_S2B_EEEvvEEEEvNT_6ParamsE)
        /*0038*/ 	.word	0x00000000


	//----- nvinfo : EIATTR_MIN_STACK_SIZE
	.align		4
.L_27:
        /*003c*/ 	.byte	0x04, 0x12
        /*003e*/ 	.short	(.L_29 - .L_28)
	.align		4
.L_28:
        /*0040*/ 	.word	index@(_ZN7cutlass13device_kernelINS_4gemm6kernel13GemmUniversalIN4cute5tupleIJiiiiEEENS1_10collective13CollectiveMmaINS1_35MainloopSm100TmaUmmaWarpSpecializedILi13ELi2ELi4ENS5_IJNS4_1CILi2EEESB_NSA_ILi1EEEEEEEENS5_IJNSA_ILi128EEESF_NSA_ILi64EEEEEENS_6half_tENS5_IJlSC_lEEESI_NS5_IJSC_llEEENS4_8TiledMMAINS4_8MMA_AtomIJNS4_26SM100_MMA_F16BF16_2x1SM_SSISI_SI_fLi128ELi128ELNS4_4UMMA5MajorE0ELSP_1ELNSO_7ScaleInE0ELSQ_0EEEEEENS4_6LayoutINS5_IJSC_SC_SC_EEENS5_IJNSA_ILi0EEESV_SV_EEEEENS5_IJNS4_10UnderscoreESY_SY_EEEEENS4_28SM100_TMA_2SM_LOAD_MULTICASTENS4_14ComposedLayoutINS4_7SwizzleILi3ELi4ELi3EEENS4_18smem_ptr_flag_bitsILi16EEENST_INS5_IJNSA_ILi8EEESG_EEENS5_IJSG_SC_EEEEEEEvNS4_8identityENS4_18SM100_TMA_2SM_LOADENS12_IS14_S16_NST_INS5_IJSG_S17_EEENS5_IJSC_SG_EEEEEEEvS1C_EENS_8epilogue10collective18CollectiveEpilogueINS1J_23Sm100TmaWarpSpecializedILi4ELi2ELi16ELb1ELb0EEEJNS5_IJSG_SF_SG_EEENS5_IJNST_ISG_SC_EENST_INS5_IJNSA_ILi16EEESB_EEES1F_EEEEESI_SJ_SI_SJ_NS1J_6fusion15FusionCallbacksIS1N_NS1U_17LinearCombinationISI_fSI_fLNS_15FloatRoundStyleE2EEES1O_S1T_JEEENS4_5SM1004TMEM4LOAD26SM100_TMEM_LOAD_32dp32b16xENS4_13SM90_TMA_LOADENS12_INS13_ILi1ELi4ELi3EEES16_NST_INS5_IJS17_S1Q_EEENS5_IJS1Q_SC_EEEEEEENS4_39AutoVectorizingCopyWithAssumedAlignmentILi128EEENS4_14SM90_TMA_STOREES29_S2B_S2B_EEEvvEEEEvNT_6ParamsE)
        /*0044*/ 	.word	0x00000000
.L_29:


//--------------------- .nv.compat                --------------------------
	.section	.nv.compat,"",@"SHT_CUDA_COMPAT_INFO"
	.align	4
        /*0000*/ 	.byte	0x02, 0x09, 0x01, 0x00, 0x02, 0x02, 0x02, 0x00, 0x02, 0x05, 0x05, 0x00, 0x03, 0x07, 0x01, 0x01
        /*0010*/ 	.byte	0x02, 0x03, 0x01, 0x00, 0x02, 0x06, 0x01, 0x00, 0x04, 0x0b, 0x08, 0x00, 0x09, 0x00, 0x00, 0x00
        /*0020*/ 	.byte	0x00, 0x00, 0x00, 0x00


//--------------------- .nv.info._ZN7cutlass13device_kernelINS_4gemm6kernel13GemmUniversalIN4cute5tupleIJiiiiEEENS1_10collective13CollectiveMmaINS1_35MainloopSm100TmaUmmaWarpSpecializedILi13ELi2ELi4ENS5_IJNS4_1CILi2EEESB_NSA_ILi1EEEEEEEENS5_IJNSA_ILi128EEESF_NSA_ILi64EEEEEENS_6half_tENS5_IJlSC_lEEESI_NS5_IJSC_llEEENS4_8TiledMMAINS4_8MMA_AtomIJNS4_26SM100_MMA_F16BF16_2x1SM_SSISI_SI_fLi128ELi128ELNS4_4UMMA5MajorE0ELSP_1ELNSO_7ScaleInE0ELSQ_0EEEEEENS4_6LayoutINS5_IJSC_SC_SC_EEENS5_IJNSA_ILi0EEESV_SV_EEEEENS5_IJNS4_10UnderscoreESY_SY_EEEEENS4_28SM100_TMA_2SM_LOAD_MULTICASTENS4_14ComposedLayoutINS4_7SwizzleILi3ELi4ELi3EEENS4_18smem_ptr_flag_bitsILi16EEENST_INS5_IJNSA_ILi8EEESG_EEENS5_IJSG_SC_EEEEEEEvNS4_8identityENS4_18SM100_TMA_2SM_LOADENS12_IS14_S16_NST_INS5_IJSG_S17_EEENS5_IJSC_SG_EEEEEEEvS1C_EENS_8epilogue10collective18CollectiveEpilogueINS1J_23Sm100TmaWarpSpecializedILi4ELi2ELi16ELb1ELb0EEEJNS5_IJSG_SF_SG_EEENS5_IJNST_ISG_SC_EENST_INS5_IJNSA_ILi16EEESB_EEES1F_EEEEESI_SJ_SI_SJ_NS1J_6fusion15FusionCallbacksIS1N_NS1U_17LinearCombinationISI_fSI_fLNS_15FloatRoundStyleE2EEES1O_S1T_JEEENS4_5SM1004TMEM4LOAD26SM100_TMEM_LOAD_32dp32b16xENS4_13SM90_TMA_LOADENS12_INS13_ILi1ELi4ELi3EEES16_NST_INS5_IJS17_S1Q_EEENS5_IJS1Q_SC_EEEEEEENS4_39AutoVectorizingCopyWithAssumedAlignmentILi128EEENS4_14SM90_TMA_STOREES29_S2B_S2B_EEEvvEEEEvNT_6ParamsE --------------------------
	.section	.nv.info._ZN7cutlass13device_kernelINS_4gemm6kernel13GemmUniversalIN4cute5tupleIJiiiiEEENS1_10collective13CollectiveMmaINS1_35MainloopSm100TmaUmmaWarpSpecializedILi13ELi2ELi4ENS5_IJNS4_1CILi2EEESB_NSA_ILi1EEEEEEEENS5_IJNSA_ILi128EEESF_NSA_ILi64EEEEEENS_6half_tENS5_IJlSC_lEEESI_NS5_IJSC_llEEENS4_8TiledMMAINS4_8MMA_AtomIJNS4_26SM100_MMA_F16BF16_2x1SM_SSISI_SI_fLi128ELi128ELNS4_4UMMA5MajorE0ELSP_1ELNSO_7ScaleInE0ELSQ_0EEEEEENS4_6LayoutINS5_IJSC_SC_SC_EEENS5_IJNSA_ILi0EEESV_SV_EEEEENS5_IJNS4_10UnderscoreESY_SY_EEEEENS4_28SM100_TMA_2SM_LOAD_MULTICASTENS4_14ComposedLayoutINS4_7SwizzleILi3ELi4ELi3EEENS4_18smem_ptr_flag_bitsILi16EEENST_INS5_IJNSA_ILi8EEESG_EEENS5_IJSG_SC_EEEEEEEvNS4_8identityENS4_18SM100_TMA_2SM_LOADENS12_IS14_S16_NST_INS5_IJSG_S17_EEENS5_IJSC_SG_EEEEEEEvS1C_EENS_8epilogue10collective18CollectiveEpilogueINS1J_23Sm100TmaWarpSpecializedILi4ELi2ELi16ELb1ELb0EEEJNS5_IJSG_SF_SG_EEENS5_IJNST_ISG_SC_EENST_INS5_IJNSA_ILi16EEESB_EEES1F_EEEEESI_SJ_SI_SJ_NS1J_6fusion15FusionCallbacksIS1N_NS1U_17LinearCombinationISI_fSI_fLNS_15FloatRoundStyleE2EEES1O_S1T_JEEENS4_5SM1004TMEM4LOAD26SM100_TMEM_LOAD_32dp32b16xENS4_13SM90_TMA_LOADENS12_INS13_ILi1ELi4ELi3EEES16_NST_INS5_IJS17_S1Q_EEENS5_IJS1Q_SC_EEEEEEENS4_39AutoVectorizingCopyWithAssumedAlignmentILi128EEENS4_14SM90_TMA_STOREES29_S2B_S2B_EEEvvEEEEvNT_6ParamsE,"",@"SHT_CUDA_INFO"
	.sectionflags	@""
	.align	4


	//----- nvinfo : EIATTR_CUDA_API_VERSION
	.align		4
        /*0000*/ 	.byte	0x04, 0x37
        /*0002*/ 	.short	(.L_31 - .L_30)
.L_30:
        /*0004*/ 	.word	0x00000082


	//----- nvinfo : EIATTR_KPARAM_INFO
	.align		4
.L_31:
        /*0008*/ 	.byte	0x04, 0x17
        /*000a*/ 	.short	(.L_33 - .L_32)
.L_32:
        /*000c*/ 	.word	0x00000000
        /*0010*/ 	.short	0x0000
        /*0012*/ 	.short	0x0000
        /*0014*/ 	.byte	0x00, 0xf0, 0x01, 0x20


	//----- nvinfo : EIATTR_AT_ENTRY_FRAGMENTS
	.align		4
.L_33:
        /*0018*/ 	.byte	0x04, 0x4f
        /*001a*/ 	.short	(.L_35 - .L_34)


	//   ....[0]....
.L_34:
        /*001c*/ 	.word	0x00000007


	//----- nvinfo : EIATTR_RESERVED_SMEM_USED
	.align		4
.L_35:
        /*0020*/ 	.byte	0x01, 0x41
	.zero		2


	//----- nvinfo : EIATTR_SPARSE_MMA_MASK
	.align		4
        /*0024*/ 	.byte	0x03, 0x50
        /*0026*/ 	.short	0x0000


	//----- nvinfo : EIATTR_TCGEN05_2CTA_USED
	.align		4
        /*0028*/ 	.byte	0x01, 0x52
	.zero		2


	//----- nvinfo : EIATTR_MAXREG_COUNT
	.align		4
        /*002c*/ 	.byte	0x03, 0x1b
        /*002e*/ 	.short	0x00ff


	//----- nvinfo : EIATTR_NUM_BARRIERS
	.align		4
        /*0030*/ 	.byte	0x02, 0x4c
        /*0032*/ 	.byte	0x07
	.zero		1


	//----- nvinfo : EIATTR_EXTERNS
	.align		4
        /*0034*/ 	.byte	0x04, 0x0f
        /*0036*/ 	.short	(.L_37 - .L_36)


	//   ....[0]....
	.align		4
.L_36:
        /*0038*/ 	.word	index@(__assertfail)


	//----- nvinfo : EIATTR_MERCURY_ISA_VERSION
	.align		4
.L_37:
        /*003c*/ 	.byte	0x03, 0x5f
        /*003e*/ 	.short	0x0101


	//----- nvinfo : EIATTR_INT_WARP_WIDE_INSTR_OFFSETS
	.align		4
        /*0040*/ 	.byte	0x04, 0x31
        /*0042*/ 	.short	(.L_39 - .L_38)


	//   ....[0]....
.L_38:
        /*0044*/ 	.word	0x00000ec0


	//   ....[1]....
        /*0048*/ 	.word	0x00000f60


	//   ....[2]....
        /*004c*/ 	.word	0x00004900


	//   ....[3]....
        /*0050*/ 	.word	0x00004930


	//   ....[4]....
        /*0054*/ 	.word	0x00004950


	//   ....[5]....
        /*0058*/ 	.word	0x00005490


	//   ....[6]....
        /*005c*/ 	.word	0x00005530


	//   ....[7]....
        /*0060*/ 	.word	0x000055f0


	//   ....[8]....
        /*0064*/ 	.word	0x00005660


	//   ....[9]....
        /*0068*/ 	.word	0x00005720


	//   ....[10]....
        /*006c*/ 	.word	0x000057c0


	//   ....[11]....
        /*0070*/ 	.word	0x00005830


	//   ....[12]....
        /*0074*/ 	.word	0x000058f0


	//   ....[13]....
        /*0078*/ 	.word	0x00005990


	//   ....[14]....
        /*007c*/ 	.word	0x00005a30


	//   ....[15]....
        /*0080*/ 	.word	0x00005b20


	//   ....[16]....
        /*0084*/ 	.word	0x00005bf0


	//----- nvinfo : EIATTR_COOP_GROUP_MASK_REGIDS
	.align		4
.L_39:
        /*0088*/ 	.byte	0x04, 0x29
        /*008a*/ 	.short	(.L_41 - .L_40)


	//   ....[0]....
.L_40:
        /*008c*/ 	.word	0xffffffff


	//   ....[1]....
        /*0090*/ 	.word	0xffffffff


	//   ....[2]....
        /*0094*/ 	.word	0xffffffff


	//   ....[3]....
        /*0098*/ 	.word	0xffffffff


	//   ....[4]....
        /*009c*/ 	.word	0xffffffff


	//   ....[5]....
        /*00a0*/ 	.word	0xffffffff


	//   ....[6]....
        /*00a4*/ 	.word	0xffffffff


	//   ....[7]....
        /*00a8*/ 	.word	0xffffffff


	//   ....[8]....
        /*00ac*/ 	.word	0xffffffff


	//   ....[9]....
        /*00b0*/ 	.word	0xffffffff


	//   ....[10]....
        /*00b4*/ 	.word	0xffffffff


	//   ....[11]....
        /*00b8*/ 	.word	0xffffffff


	//   ....[12]....
        /*00bc*/ 	.word	0xffffffff


	//   ....[13]....
        /*00c0*/ 	.word	0xffffffff


	//----- nvinfo : EIATTR_COOP_GROUP_INSTR_OFFSETS
	.align		4
.L_41:
        /*00c4*/ 	.byte	0x04, 0x28
        /*00c6*/ 	.short	(.L_43 - .L_42)


	//   ....[0]....
.L_42:
        /*00c8*/ 	.word	0x000000b0


	//   ....[1]....
        /*00cc*/ 	.word	0x00000520


	//   ....[2]....
        /*00d0*/ 	.word	0x00000830


	//   ....[3]....
        /*00d4*/ 	.word	0x000009c0


	//   ....[4]....
        /*00d8*/ 	.word	0x00000ab0


	//   ....[5]....
        /*00dc*/ 	.word	0x00000c10


	//   ....[6]....
        /*00e0*/ 	.word	0x00000da0


	//   ....[7]....
        /*00e4*/ 	.word	0x00000fe0


	//   ....[8]....
        /*00e8*/ 	.word	0x00002330


	//   ....[9]....
        /*00ec*/ 	.word	0x000036f0


	//   ....[10]....
        /*00f0*/ 	.word	0x00003bc0


	//   ....[11]....
        /*00f4*/ 	.word	0x00003bf0


	//   ....[12]....
        /*00f8*/ 	.word	0x00004800


	//   ....[13]....
        /*00fc*/ 	.word	0x00004a10


	//----- nvinfo : EIATTR_VRC_CTA_INIT_COUNT
	.align		4
.L_43:
        /*0100*/ 	.byte	0x02, 0x4a
        /*0102*/ 	.byte	0x80
	.zero		1


	//----- nvinfo : EIATTR_SYSCALL_OFFSETS
	.align		4
        /*0104*/ 	.byte	0x04, 0x46
        /*0106*/ 	.short	(.L_45 - .L_44)


	//   ....[0]....
.L_44:
        /*0108*/ 	.word	0x00006790


	//   ....[1]....
        /*010c*/ 	.word	0x00006880


	//   ....[2]....
        /*0110*/ 	.word	0x00007020


	//   ....[3]....
        /*0114*/ 	.word	0x00007950


	//   ....[4]....
        /*0118*/ 	.word	0x00008220


	//   ....[5]....
        /*011c*/ 	.word	0x00008af0


	//----- nvinfo : EIATTR_MBARRIER_INSTR_OFFSETS
	.align		4
.L_45:
        /*0120*/ 	.byte	0x04, 0x39
        /*0122*/ 	.short	(.L_47 - .L_46)


	//   ....[0]....
.L_46:
        /*0124*/ 	.word	0x00000670
        /*0128*/ 	.word	0x000000ff
        /*012c*/ 	.word	0x00000000
        /*0130*/ 	.short	0x0100
        /*0132*/ 	.byte	0x04
	.zero		1


	//   ....[1]....
        /*0134*/ 	.word	0x00000680
        /*0138*/ 	.word	0x000000ff
        /*013c*/ 	.word	0x00000068
        /*0140*/ 	.short	0x0100
        /*0142*/ 	.byte	0x04
	.zero		1


	//   ....[2]....
        /*0144*/ 	.word	0x00000690
        /*0148*/ 	.word	0x000000ff
        /*014c*/ 	.word	0x00000008
        /*0150*/ 	.short	0x0100
        /*0152*/ 	.byte	0x04
	.zero		1


	//   ....[3]....
        /*0154*/ 	.word	0x000006a0
        /*0158*/ 	.word	0x000000ff
        /*015c*/ 	.word	0x00000070
        /*0160*/ 	.short	0x0100
        /*0162*/ 	.byte	0x04
	.zero		1


	//   ....[4]....
        /*0164*/ 	.word	0x000006b0
        /*0168*/ 	.word	0x000000ff
        /*016c*/ 	.word	0x00000010
        /*0170*/ 	.short	0x0100
        /*0172*/ 	.byte	0x04
	.zero		1


	//   ....[5]....
        /*0174*/ 	.word	0x000006c0
        /*0178*/ 	.word	0x000000ff
        /*017c*/ 	.word	0x00000078
        /*0180*/ 	.short	0x0100
        /*0182*/ 	.byte	0x04
	.zero		1


	//   ....[6]....
        /*0184*/ 	.word	0x000006d0
        /*0188*/ 	.word	0x000000ff
        /*018c*/ 	.word	0x00000018
        /*0190*/ 	.short	0x0100
        /*0192*/ 	.byte	0x04
	.zero		1


	//   ....[7]....
        /*0194*/ 	.word	0x000006e0
        /*0198*/ 	.word	0x000000ff
        /*019c*/ 	.word	0x00000080
        /*01a0*/ 	.short	0x0100
        /*01a2*/ 	.byte	0x04
	.zero		1


	//   ....[8]....
        /*01a4*/ 	.word	0x000006f0
        /*01a8*/ 	.word	0x000000ff
        /*01ac*/ 	.word	0x00000020
        /*01b0*/ 	.short	0x0100
        /*01b2*/ 	.byte	0x04
	.zero		1


	//   ....[9]....
        /*01b4*/ 	.word	0x00000700
        /*01b8*/ 	.word	0x000000ff
        /*01bc*/ 	.word	0x00000088
        /*01c0*/ 	.short	0x0100
        /*01c2*/ 	.byte	0x04
	.zero		1


	//   ....[10]....
        /*01c4*/ 	.word	0x00000710
        /*01c8*/ 	.word	0x000000ff
        /*01cc*/ 	.word	0x00000028
        /*01d0*/ 	.short	0x0100
        /*01d2*/ 	.byte	0x04
	.zero		1


	//   ....[11]....
        /*01d4*/ 	.word	0x00000720
        /*01d8*/ 	.word	0x000000ff
        /*01dc*/ 	.word	0x00000090
        /*01e0*/ 	.short	0x0100
        /*01e2*/ 	.byte	0x04
	.zero		1


	//   ....[12]....
        /*01e4*/ 	.word	0x00000730
        /*01e8*/ 	.word	0x000000ff
        /*01ec*/ 	.word	0x00000030
        /*01f0*/ 	.short	0x0100
        /*01f2*/ 	.byte	0x04
	.zero		1


	//   ....[13]....
        /*01f4*/ 	.word	0x00000740
        /*01f8*/ 	.word	0x000000ff
        /*01fc*/ 	.word	0x00000098
        /*0200*/ 	.short	0x0100
        /*0202*/ 	.byte	0x04
	.zero		1


	//   ....[14]....
        /*0204*/ 	.word	0x00000750
        /*0208*/ 	.word	0x000000ff
        /*020c*/ 	.word	0x00000038
        /*0210*/ 	.short	0x0100
        /*0212*/ 	.byte	0x04
	.zero		1


	//   ....[15]....
        /*0214*/ 	.word	0x00000760
        /*0218*/ 	.word	0x000000ff
        /*021c*/ 	.word	0x000000a0
        /*0220*/ 	.short	0x0100
        /*0222*/ 	.byte	0x04
	.zero		1


	//   ....[16]....
        /*0224*/ 	.word	0x00000770
        /*0228*/ 	.word	0x000000ff
        /*022c*/ 	.word	0x00000040
        /*0230*/ 	.short	0x0100
        /*0232*/ 	.byte	0x04
	.zero		1


	//   ....[17]....
        /*0234*/ 	.word	0x00000780
        /*0238*/ 	.word	0x000000ff
        /*023c*/ 	.word	0x000000a8
        /*0240*/ 	.short	0x0100
        /*0242*/ 	.byte	0x04
	.zero		1


	//   ....[18]....
        /*0244*/ 	.word	0x00000790
        /*0248*/ 	.word	0x000000ff
        /*024c*/ 	.word	0x00000048
        /*0250*/ 	.short	0x0100
        /*0252*/ 	.byte	0x04
	.zero		1


	//   ....[19]....
        /*0254*/ 	.word	0x000007a0
        /*0258*/ 	.word	0x000000ff
        /*025c*/ 	.word	0x000000b0
        /*0260*/ 	.short	0x0100
        /*0262*/ 	.byte	0x04
	.zero		1


	//   ....[20]....
        /*0264*/ 	.word	0x000007b0
        /*0268*/ 	.word	0x000000ff
        /*026c*/ 	.word	0x00000050
        /*0270*/ 	.short	0x0100
        /*0272*/ 	.byte	0x04
	.zero		1


	//   ....[21]....
        /*0274*/ 	.word	0x000007c0
        /*0278*/ 	.word	0x000000ff
        /*027c*/ 	.word	0x000000b8
        /*0280*/ 	.short	0x0100
        /*0282*/ 	.byte	0x04
	.zero		1


	//   ....[22]....
        /*0284*/ 	.word	0x000007d0
        /*0288*/ 	.word	0x000000ff
        /*028c*/ 	.word	0x00000058
        /*0290*/ 	.short	0x0100
        /*0292*/ 	.byte	0x04
	.zero		1


	//   ....[23]....
        /*0294*/ 	.word	0x000007e0
        /*0298*/ 	.word	0x000000ff
        /*029c*/ 	.word	0x000000c0
        /*02a0*/ 	.short	0x0100
        /*02a2*/ 	.byte	0x04
	.zero		1


	//   ....[24]....
        /*02a4*/ 	.word	0x000007f0
        /*02a8*/ 	.word	0x000000ff
        /*02ac*/ 	.word	0x00000060
        /*02b0*/ 	.short	0x0100
        /*02b2*/ 	.byte	0x04
	.zero		1


	//   ....[25]....
        /*02b4*/ 	.word	0x00000800
        /*02b8*/ 	.word	0x000000ff
        /*02bc*/ 	.word	0x000000c8
        /*02c0*/ 	.short	0x0100
        /*02c2*/ 	.byte	0x04
	.zero		1


	//   ....[26]....
        /*02c4*/ 	.word	0x00000930
        /*02c8*/ 	.word	0x000000ff
        /*02cc*/ 	.word	0x000000d0
        /*02d0*/ 	.short	0x0100
        /*02d2*/ 	.byte	0x04
	.zero		1


	//   ....[27]....
        /*02d4*/ 	.word	0x00000940
        /*02d8*/ 	.word	0x000000ff
        /*02dc*/ 	.word	0x000000f0
        /*02e0*/ 	.short	0x0100
        /*02e2*/ 	.byte	0x04
	.zero		1


	//   ....[28]....
        /*02e4*/ 	.word	0x00000950
        /*02e8*/ 	.word	0x000000ff
        /*02ec*/ 	.word	0x000000d8
        /*02f0*/ 	.short	0x0100
        /*02f2*/ 	.byte	0x04
	.zero		1


	//   ....[29]....
        /*02f4*/ 	.word	0x00000960
        /*02f8*/ 	.word	0x000000ff
        /*02fc*/ 	.word	0x000000f8
        /*0300*/ 	.short	0x0100
        /*0302*/ 	.byte	0x04
	.zero		1


	//   ....[30]....
        /*0304*/ 	.word	0x00000970
        /*0308*/ 	.word	0x000000ff
        /*030c*/ 	.word	0x000000e0
        /*0310*/ 	.short	0x0100
        /*0312*/ 	.byte	0x04
	.zero		1


	//   ....[31]....
        /*0314*/ 	.word	0x00000980
        /*0318*/ 	.word	0x000000ff
        /*031c*/ 	.word	0x00000100
        /*0320*/ 	.short	0x0100
        /*0322*/ 	.byte	0x04
	.zero		1


	//   ....[32]....
        /*0324*/ 	.word	0x00000990
        /*0328*/ 	.word	0x000000ff
        /*032c*/ 	.word	0x000000e8
        /*0330*/ 	.short	0x0100
        /*0332*/ 	.byte	0x04
	.zero		1


	//   ....[33]....
        /*0334*/ 	.word	0x000009a0
        /*0338*/ 	.word	0x000000ff
        /*033c*/ 	.word	0x00000108
        /*0340*/ 	.short	0x0100
        /*0342*/ 	.byte	0x04
	.zero		1


	//   ....[34]....
        /*0344*/ 	.word	0x00000a80
        /*0348*/ 	.word	0x000000ff
        /*034c*/ 	.word	0x00000110
        /*0350*/ 	.short	0x0100
        /*0352*/ 	.byte	0x06
	.zero		1


	//   ....[35]....
        /*0354*/ 	.word	0x00000a90
        /*0358*/ 	.word	0x000000ff
        /*035c*/ 	.word	0x00000118
        /*0360*/ 	.short	0x0100
        /*0362*/ 	.byte	0x06
	.zero		1


	//   ....[36]....
        /*0364*/ 	.word	0x00000bc0
        /*0368*/ 	.word	0x000000ff
        /*036c*/ 	.word	0x00000120
        /*0370*/ 	.short	0x0100
        /*0372*/ 	.byte	0x06
	.zero		1


	//   ....[37]....
        /*0374*/ 	.word	0x00000bd0
        /*0378*/ 	.word	0x000000ff
        /*037c*/ 	.word	0x00000130
        /*0380*/ 	.short	0x0100
        /*0382*/ 	.byte	0x06
	.zero		1


	//   ....[38]....
        /*0384*/ 	.word	0x00000be0
        /*0388*/ 	.word	0x000000ff
        /*038c*/ 	.word	0x00000128
        /*0390*/ 	.short	0x0100
        /*0392*/ 	.byte	0x06
	.zero		1


	//   ....[39]....
        /*0394*/ 	.word	0x00000bf0
        /*0398*/ 	.word	0x000000ff
        /*039c*/ 	.word	0x00000138
        /*03a0*/ 	.short	0x0100
        /*03a2*/ 	.byte	0x06
	.zero		1


	//   ....[40]....
        /*03a4*/ 	.word	0x00000d10
        /*03a8*/ 	.word	0x000000ff
        /*03ac*/ 	.word	0x00000140
        /*03b0*/ 	.short	0x0100
        /*03b2*/ 	.byte	0x04
	.zero		1


	//   ....[41]....
        /*03b4*/ 	.word	0x00000d20
        /*03b8*/ 	.word	0x000000ff
        /*03bc*/ 	.word	0x00000160
        /*03c0*/ 	.short	0x0100
        /*03c2*/ 	.byte	0x04
	.zero		1


	//   ....[42]....
        /*03c4*/ 	.word	0x00000d30
        /*03c8*/ 	.word	0x000000ff
        /*03cc*/ 	.word	0x00000148
        /*03d0*/ 	.short	0x0100
        /*03d2*/ 	.byte	0x04
	.zero		1


	//   ....[43]....
        /*03d4*/ 	.word	0x00000d40
        /*03d8*/ 	.word	0x000000ff
        /*03dc*/ 	.word	0x00000168
        /*03e0*/ 	.short	0x0100
        /*03e2*/ 	.byte	0x04
	.zero		1


	//   ....[44]....
        /*03e4*/ 	.word	0x00000d50
        /*03e8*/ 	.word	0x000000ff
        /*03ec*/ 	.word	0x00000150
        /*03f0*/ 	.short	0x0100
        /*03f2*/ 	.byte	0x04
	.zero		1


	//   ....[45]....
        /*03f4*/ 	.word	0x00000d60
        /*03f8*/ 	.word	0x000000ff
        /*03fc*/ 	.word	0x00000170
        /*0400*/ 	.short	0x0100
        /*0402*/ 	.byte	0x04
	.zero		1


	//   ....[46]....
        /*0404*/ 	.word	0x00000d70
        /*0408*/ 	.word	0x000000ff
        /*040c*/ 	.word	0x00000158
        /*0410*/ 	.short	0x0100
        /*0412*/ 	.byte	0x04
	.zero		1


	//   ....[47]....
        /*0414*/ 	.word	0x00000d80
        /*0418*/ 	.word	0x000000ff
        /*041c*/ 	.word	0x00000178
        /*0420*/ 	.short	0x0100
        /*0422*/ 	.byte	0x04
	.zero		1


	//   ....[48]....
        /*0424*/ 	.word	0x00000e70
        /*0428*/ 	.word	0x000000ff
        /*042c*/ 	.word	0x00000180
        /*0430*/ 	.short	0x0100
        /*0432*/ 	.byte	0x04
	.zero		1


	//   ....[49]....
        /*0434*/ 	.word	0x00000e80
        /*0438*/ 	.word	0x000000ff
        /*043c*/ 	.word	0x00000190
        /*0440*/ 	.short	0x0100
        /*0442*/ 	.byte	0x04
	.zero		1


	//   ....[50]....
        /*0444*/ 	.word	0x00000e90
        /*0448*/ 	.word	0x000000ff
        /*044c*/ 	.word	0x00000188
        /*0450*/ 	.short	0x0100
        /*0452*/ 	.byte	0x04
	.zero		1


	//   ....[51]....
        /*0454*/ 	.word	0x00000ea0
        /*0458*/ 	.word	0x000000ff
        /*045c*/ 	.word	0x00000198
        /*0460*/ 	.short	0x0100
        /*0462*/ 	.byte	0x04
	.zero		1


	//   ....[52]....
        /*0464*/ 	.word	0x00000fa0
        /*0468*/ 	.word	0x000000ff
        /*046c*/ 	.word	0x000001a0
        /*0470*/ 	.short	0x0100
        /*0472*/ 	.byte	0x06
	.zero		1


	//   ....[53]....
        /*0474*/ 	.word	0x00001b50
        /*0478*/ 	.word	0x00000000
        /*047c*/ 	.word	0x00000190
        /*0480*/ 	.short	0x010a
        /*0482*/ 	.byte	0xff
	.zero		1


	//   ....[54]....
        /*0484*/ 	.word	0x00001b80
        /*0488*/ 	.word	0x00000000
        /*048c*/ 	.word	0x00000180
        /*0490*/ 	.short	0x0101
        /*0492*/ 	.byte	0xff
	.zero		1


	//   ....[55]....
        /*0494*/ 	.word	0x00001c40
        /*0498*/ 	.word	0x000000ff
        /*049c*/ 	.word	0x00000068
        /*04a0*/ 	.short	0x010a
        /*04a2*/ 	.byte	0x04
	.zero		1


	//   ....[56]....
        /*04a4*/ 	.word	0x00001d10
        /*04a8*/ 	.word	0x000000ff
        /*04ac*/ 	.word	0x00000068
        /*04b0*/ 	.short	0x010a
        /*04b2*/ 	.byte	0x21
	.zero		1


	//   ....[57]....
        /*04b4*/ 	.word	0x00001ec0
        /*04b8*/ 	.word	0x000000ff
        /*04bc*/ 	.word	0x00000068
        /*04c0*/ 	.short	0x010a
        /*04c2*/ 	.byte	0x05
	.zero		1


	//   ....[58]....
        /*04c4*/ 	.word	0x00001fd0
        /*04c8*/ 	.word	0x000000ff
        /*04cc*/ 	.word	0x00000118
        /*04d0*/ 	.short	0x0101
        /*04d2*/ 	.byte	0x06
	.zero		1


	//   ....[59]....
        /*04d4*/ 	.word	0x00001ff0
        /*04d8*/ 	.word	0x000000ff
        /*04dc*/ 	.word	0x00000068
        /*04e0*/ 	.short	0x010a
        /*04e2*/ 	.byte	0x04
	.zero		1


	//   ....[60]....
        /*04e4*/ 	.word	0x00002070
        /*04e8*/ 	.word	0x000000ff
        /*04ec*/ 	.word	0x00000068
        /*04f0*/ 	.short	0x010a
        /*04f2*/ 	.byte	0x11
	.zero		1


	//   ....[61]....
        /*04f4*/ 	.word	0x00002200
        /*04f8*/ 	.word	0x000000ff
        /*04fc*/ 	.word	0x00000068
        /*0500*/ 	.short	0x010a
        /*0502*/ 	.byte	0x05
	.zero		1


	//   ....[62]....
        /*0504*/ 	.word	0x00002360
        /*0508*/ 	.word	0x00000003
        /*050c*/ 	.word	0x00000120
        /*0510*/ 	.short	0x010a
        /*0512*/ 	.byte	0xff
	.zero		1


	//   ....[63]....
        /*0514*/ 	.word	0x000024b0
        /*0518*/ 	.word	0x00000000
        /*051c*/ 	.word	0x00000000
        /*0520*/ 	.short	0x0101
        /*0522*/ 	.byte	0xff
	.zero		1


	//   ....[64]....
        /*0524*/ 	.word	0x00002a60
        /*0528*/ 	.word	0x000000ff
        /*052c*/ 	.word	0x00000000
        /*0530*/ 	.short	0x010a
        /*0532*/ 	.byte	0x04
	.zero		1


	//   ....[65]....
        /*0534*/ 	.word	0x00002af0
        /*0538*/ 	.word	0x000000ff
        /*053c*/ 	.word	0x00000000
        /*0540*/ 	.short	0x010a
        /*0542*/ 	.byte	0x05
	.zero		1


	//   ....[66]....
        /*0544*/ 	.word	0x00002b80
        /*0548*/ 	.word	0x000000ff
        /*054c*/ 	.word	0x00000000
        /*0550*/ 	.short	0x010a
        /*0552*/ 	.byte	0x05
	.zero		1


	//   ....[67]....
        /*0554*/ 	.word	0x00002c10
        /*0558*/ 	.word	0x000000ff
        /*055c*/ 	.word	0x00000000
        /*0560*/ 	.short	0x010a
        /*0562*/ 	.byte	0x05
	.zero		1


	//   ....[68]....
        /*0564*/ 	.word	0x00002ca0
        /*0568*/ 	.word	0x000000ff
        /*056c*/ 	.word	0x00000000
        /*0570*/ 	.short	0x010a
        /*0572*/ 	.byte	0x05
	.zero		1


	//   ....[69]....
        /*0574*/ 	.word	0x00002d30
        /*0578*/ 	.word	0x000000ff
        /*057c*/ 	.word	0x00000000
        /*0580*/ 	.short	0x010a
        /*0582*/ 	.byte	0x05
	.zero		1


	//   ....[70]....
        /*0584*/ 	.word	0x00002dc0
        /*0588*/ 	.word	0x000000ff
        /*058c*/ 	.word	0x00000000
        /*0590*/ 	.short	0x010a
        /*0592*/ 	.byte	0x05
	.zero		1


	//   ....[71]....
        /*0594*/ 	.word	0x00002e50
        /*0598*/ 	.word	0x000000ff
        /*059c*/ 	.word	0x00000000
        /*05a0*/ 	.short	0x010a
        /*05a2*/ 	.byte	0x05
	.zero		1


	//   ....[72]....
        /*05a4*/ 	.word	0x00002ee0
        /*05a8*/ 	.word	0x000000ff
        /*05ac*/ 	.word	0x00000000
        /*05b0*/ 	.short	0x010a
        /*05b2*/ 	.byte	0x05
	.zero		1


	//   ....[73]....
        /*05b4*/ 	.word	0x00002f70
        /*05b8*/ 	.word	0x000000ff
        /*05bc*/ 	.word	0x00000000
        /*05c0*/ 	.short	0x010a
        /*05c2*/ 	.byte	0x05
	.zero		1


	//   ....[74]....
        /*05c4*/ 	.word	0x00003000
        /*05c8*/ 	.word	0x000000ff
        /*05cc*/ 	.word	0x00000000
        /*05d0*/ 	.short	0x010a
        /*05d2*/ 	.byte	0x05
	.zero		1


	//   ....[75]....
        /*05d4*/ 	.word	0x00003090
        /*05d8*/ 	.word	0x000000ff
        /*05dc*/ 	.word	0x00000000
        /*05e0*/ 	.short	0x010a
        /*05e2*/ 	.byte	0x05
	.zero		1


	//   ....[76]....
        /*05e4*/ 	.word	0x00003130
        /*05e8*/ 	.word	0x00000000
        /*05ec*/ 	.word	0x00000000
        /*05f0*/ 	.short	0x010a
        /*05f2*/ 	.byte	0xff
	.zero		1


	//   ....[77]....
        /*05f4*/ 	.word	0x00003250
        /*05f8*/ 	.word	0x00000002
        /*05fc*/ 	.word	0x00000180
        /*0600*/ 	.short	0x010a
        /*0602*/ 	.byte	0xff
	.zero		1


	//   ....[78]....
        /*0604*/ 	.word	0x000032c0
        /*0608*/ 	.word	0x00000002
        /*060c*/ 	.word	0x00000000
        /*0610*/ 	.short	0x0101
        /*0612*/ 	.byte	0xff
	.zero		1


	//   ....[79]....
        /*0614*/ 	.word	0x000032e0
        /*0618*/ 	.word	0x000000ff
        /*061c*/ 	.word	0x00000130
        /*0620*/ 	.short	0x010a
        /*0622*/ 	.byte	0x04
	.zero		1


	//   ....[80]....
        /*0624*/ 	.word	0x00003400
        /*0628*/ 	.word	0x00000002
        /*062c*/ 	.word	0x00000120
        /*0630*/ 	.short	0x010a
        /*0632*/ 	.byte	0xff
	.zero		1


	//   ....[81]....
        /*0634*/ 	.word	0x00003500
        /*0638*/ 	.word	0x00000002
        /*063c*/ 	.word	0x00000000
        /*0640*/ 	.short	0x0101
        /*0642*/ 	.byte	0xff
	.zero		1


	//   ....[82]....
        /*0644*/ 	.word	0x00003590
        /*0648*/ 	.word	0x000000ff
        /*064c*/ 	.word	0x00000130
        /*0650*/ 	.short	0x0106
        /*0652*/ 	.byte	0x04
	.zero		1


	//   ....[83]....
        /*0654*/ 	.word	0x000035b0
        /*0658*/ 	.word	0x000000ff
        /*065c*/ 	.word	0x00000130
        /*0660*/ 	.short	0x010a
        /*0662*/ 	.byte	0x04
	.zero		1


	//   ....[84]....
        /*0664*/ 	.word	0x00003640
        /*0668*/ 	.word	0x000000ff
        /*066c*/ 	.word	0x00000130
        /*0670*/ 	.short	0x0106
        /*0672*/ 	.byte	0x07
	.zero		1


	//   ....[85]....
        /*0674*/ 	.word	0x00003680
        /*0678*/ 	.word	0x00000000
        /*067c*/ 	.word	0x00000130
        /*0680*/ 	.short	0x010a
        /*0682*/ 	.byte	0xff
	.zero		1


	//   ....[86]....
        /*0684*/ 	.word	0x000038c0
        /*0688*/ 	.word	0x000000ff
        /*068c*/ 	.word	0x00000008
        /*0690*/ 	.short	0x010a
        /*0692*/ 	.byte	0x05
	.zero		1


	//   ....[87]....
        /*0694*/ 	.word	0x000038e0
        /*0698*/ 	.word	0x000000ff
        /*069c*/ 	.word	0x00000008
        /*06a0*/ 	.short	0x010a
        /*06a2*/ 	.byte	0x05
	.zero		1


	//   ....[88]....
        /*06a4*/ 	.word	0x00003a70
        /*06a8*/ 	.word	0x000000ff
        /*06ac*/ 	.word	0x00000008
        /*06b0*/ 	.short	0x010a
        /*06b2*/ 	.byte	0x05
	.zero		1


	//   ....[89]....
        /*06b4*/ 	.word	0x00003a90
        /*06b8*/ 	.word	0x000000ff
        /*06bc*/ 	.word	0x00000008
        /*06c0*/ 	.short	0x010a
        /*06c2*/ 	.byte	0x05
	.zero		1


	//   ....[90]....
        /*06c4*/ 	.word	0x00003b50
        /*06c8*/ 	.word	0x000000ff
        /*06cc*/ 	.word	0x00000000
        /*06d0*/ 	.short	0x0101
        /*06d2*/ 	.byte	0x04
	.zero		1


	//   ....[91]....
        /*06d4*/ 	.word	0x00003e80
        /*06d8*/ 	.word	0x00000000
        /*06dc*/ 	.word	0x00000120
        /*06e0*/ 	.short	0x010a
        /*06e2*/ 	.byte	0xff
	.zero		1


	//   ....[92]....
        /*06e4*/ 	.word	0x00003f40
        /*06e8*/ 	.word	0x00000000
        /*06ec*/ 	.word	0x00000000
        /*06f0*/ 	.short	0x0101
        /*06f2*/ 	.byte	0xff
	.zero		1


	//   ....[93]....
        /*06f4*/ 	.word	0x00004000
        /*06f8*/ 	.word	0x000000ff
        /*06fc*/ 	.word	0x00000000
        /*0700*/ 	.short	0x010a
        /*0702*/ 	.byte	0x04
	.zero		1


	//   ....[94]....
        /*0704*/ 	.word	0x00004010
        /*0708*/ 	.word	0x000000ff
        /*070c*/ 	.word	0x00000160
        /*0710*/ 	.short	0x010a
        /*0712*/ 	.byte	0x1f
	.zero		1


	//   ....[95]....
        /*0714*/ 	.word	0x000040c0
        /*0718*/ 	.word	0x000000ff
        /*071c*/ 	.word	0x00000000
        /*0720*/ 	.short	0x010a
        /*0722*/ 	.byte	0x05
	.zero		1


	//   ....[96]....
        /*0724*/ 	.word	0x000041f0
        /*0728*/ 	.word	0x000000ff
        /*072c*/ 	.word	0x00000000
        /*0730*/ 	.short	0x010a
        /*0732*/ 	.byte	0x04
	.zero		1


	//   ....[97]....
        /*0734*/ 	.word	0x000044f0
        /*0738*/ 	.word	0x000000ff
        /*073c*/ 	.word	0x00000000
        /*0740*/ 	.short	0x010a
        /*0742*/ 	.byte	0x04
	.zero		1


	//   ....[98]....
        /*0744*/ 	.word	0x00004580
        /*0748*/ 	.word	0x000000ff
        /*074c*/ 	.word	0x00000000
        /*0750*/ 	.short	0x010a
        /*0752*/ 	.byte	0x05
	.zero		1


	//   ....[99]....
        /*0754*/ 	.word	0x00004610
        /*0758*/ 	.word	0x000000ff
        /*075c*/ 	.word	0x00000000
        /*0760*/ 	.short	0x010a
        /*0762*/ 	.byte	0x05
	.zero		1


	//   ....[100]....
        /*0764*/ 	.word	0x000046b0
        /*0768*/ 	.word	0x00000000
        /*076c*/ 	.word	0x00000000
        /*0770*/ 	.short	0x010a
        /*0772*/ 	.byte	0xff
	.zero		1


	//   ....[101]....
        /*0774*/ 	.word	0x000046f0
        /*0778*/ 	.word	0x00000000
        /*077c*/ 	.word	0x00000000
        /*0780*/ 	.short	0x010a
        /*0782*/ 	.byte	0xff
	.zero		1


	//   ....[102]....
        /*0784*/ 	.word	0x00004760
        /*0788*/ 	.word	0x000000ff
        /*078c*/ 	.word	0x00000000
        /*0790*/ 	.short	0x0101
        /*0792*/ 	.byte	0x04
	.zero		1


	//   ....[103]....
        /*0794*/ 	.word	0x000047a0
        /*0798*/ 	.word	0x000000ff
        /*079c*/ 	.word	0x000001a0
        /*07a0*/ 	.short	0x010a
        /*07a2*/ 	.byte	0x1a
	.zero		1


	//   ....[104]....
        /*07a4*/ 	.word	0x000047f0
        /*07a8*/ 	.word	0x000000ff
        /*07ac*/ 	.word	0x00000000
        /*07b0*/ 	.short	0x0101
        /*07b2*/ 	.byte	0x04
	.zero		1


	//   ....[105]....
        /*07b4*/ 	.word	0x00004c90
        /*07b8*/ 	.word	0x0000000c
        /*07bc*/ 	.word	0x00000120
        /*07c0*/ 	.short	0x010a
        /*07c2*/ 	.byte	0xff
	.zero		1


	//   ....[106]....
        /*07c4*/ 	.word	0x00004e00
        /*07c8*/ 	.word	0x00000000
        /*07cc*/ 	.word	0x00000000
        /*07d0*/ 	.short	0x0101
        /*07d2*/ 	.byte	0xff
	.zero		1


	//   ....[107]....
        /*07d4*/ 	.word	0x00005290
        /*07d8*/ 	.word	0x000000ff
        /*07dc*/ 	.word	0x00000118
        /*07e0*/ 	.short	0x010a
        /*07e2*/ 	.byte	0x15
	.zero		1


	//   ....[108]....
        /*07e4*/ 	.word	0x00005410
        /*07e8*/ 	.word	0x000000ff
        /*07ec*/ 	.word	0x000000f0
        /*07f0*/ 	.short	0x010a
        /*07f2*/ 	.byte	0x15
	.zero		1


	//   ....[109]....
        /*07f4*/ 	.word	0x00005610
        /*07f8*/ 	.word	0x000000ff
        /*07fc*/ 	.word	0x000000d0
        /*0800*/ 	.short	0x010b
        /*0802*/ 	.byte	0x15
	.zero		1


	//   ....[110]....
        /*0804*/ 	.word	0x00005620
        /*0808*/ 	.word	0x000000ff
        /*080c*/ 	.word	0x00000000
        /*0810*/ 	.short	0x0101
        /*0812*/ 	.byte	0x06
	.zero		1


	//   ....[111]....
        /*0814*/ 	.word	0x00005630
        /*0818*/ 	.word	0x000000ff
        /*081c*/ 	.word	0x000000f8
        /*0820*/ 	.short	0x010a
        /*0822*/ 	.byte	0x15
	.zero		1


	//   ....[112]....
        /*0824*/ 	.word	0x000057e0
        /*0828*/ 	.word	0x000000ff
        /*082c*/ 	.word	0x000000d8
        /*0830*/ 	.short	0x010b
        /*0832*/ 	.byte	0x15
	.zero		1


	//   ....[113]....
        /*0834*/ 	.word	0x000057f0
        /*0838*/ 	.word	0x000000ff
        /*083c*/ 	.word	0x00000000
        /*0840*/ 	.short	0x0101
        /*0842*/ 	.byte	0x06
	.zero		1


	//   ....[114]....
        /*0844*/ 	.word	0x00005800
        /*0848*/ 	.word	0x000000ff
        /*084c*/ 	.word	0x00000100
        /*0850*/ 	.short	0x010a
        /*0852*/ 	.byte	0x15
	.zero		1


	//   ....[115]....
        /*0854*/ 	.word	0x000059b0
        /*0858*/ 	.word	0x000000ff
        /*085c*/ 	.word	0x000000e0
        /*0860*/ 	.short	0x010b
        /*0862*/ 	.byte	0x15
	.zero		1


	//   ....[116]....
        /*0864*/ 	.word	0x000059c0
        /*0868*/ 	.word	0x000000ff
        /*086c*/ 	.word	0x00000000
        /*0870*/ 	.short	0x0101
        /*0872*/ 	.byte	0x06
	.zero		1


	//   ....[117]....
        /*0874*/ 	.word	0x000059d0
        /*0878*/ 	.word	0x000000ff
        /*087c*/ 	.word	0x00000108
        /*0880*/ 	.short	0x010a
        /*0882*/ 	.byte	0x15
	.zero		1


	//   ....[118]....
        /*0884*/ 	.word	0x00005c10
        /*0888*/ 	.word	0x000000ff
        /*088c*/ 	.word	0x000000e8
        /*0890*/ 	.short	0x010b
        /*0892*/ 	.byte	0x15
	.zero		1


	//   ....[119]....
        /*0894*/ 	.word	0x00005c20
        /*0898*/ 	.word	0x000000ff
        /*089c*/ 	.word	0x00000000
        /*08a0*/ 	.short	0x0101
        /*08a2*/ 	.byte	0x25
	.zero		1


	//   ....[120]....
        /*08a4*/ 	.word	0x00005c60
        /*08a8*/ 	.word	0x000000ff
        /*08ac*/ 	.word	0x000000f0
        /*08b0*/ 	.short	0x010a
        /*08b2*/ 	.byte	0x15
	.zero		1


	//   ....[121]....
        /*08b4*/ 	.word	0x00005c80
        /*08b8*/ 	.word	0x000000ff
        /*08bc*/ 	.word	0x000000f8
        /*08c0*/ 	.short	0x010a
        /*08c2*/ 	.byte	0x15
	.zero		1


	//   ....[122]....
        /*08c4*/ 	.word	0x00005ca0
        /*08c8*/ 	.word	0x000000ff
        /*08cc*/ 	.word	0x00000100
        /*08d0*/ 	.short	0x010a
        /*08d2*/ 	.byte	0x15
	.zero		1


	//   ....[123]....
        /*08d4*/ 	.word	0x00005ce0
        /*08d8*/ 	.word	0x00000000
        /*08dc*/ 	.word	0x00000108
        /*08e0*/ 	.short	0x010a
        /*08e2*/ 	.byte	0xff
	.zero		1


	//   ....[124]....
        /*08e4*/ 	.word	0x00006020
        /*08e8*/ 	.word	0x00000003
        /*08ec*/ 	.word	0x00000120
        /*08f0*/ 	.short	0x010a
        /*08f2*/ 	.byte	0xff
	.zero		1


	//   ....[125]....
        /*08f4*/ 	.word	0x000061a0
        /*08f8*/ 	.word	0x00000000
        /*08fc*/ 	.word	0x00000000
        /*0900*/ 	.short	0x0101
        /*0902*/ 	.byte	0xff
	.zero		1


	//   ....[126]....
        /*0904*/ 	.word	0x00006ce0
        /*0908*/ 	.word	0x000000ff
        /*090c*/ 	.word	0x000000d0
        /*0910*/ 	.short	0x010a
        /*0912*/ 	.byte	0x2b
	.zero		1


	//   ....[127]....
        /*0914*/ 	.word	0x00006d20
        /*0918*/ 	.word	0x00000035
        /*091c*/ 	.word	0x00000140
        /*0920*/ 	.short	0x010a
        /*0922*/ 	.byte	0xff
	.zero		1


	//   ....[128]....
        /*0924*/ 	.word	0x00006e30
        /*0928*/ 	.word	0x000000ff
        /*092c*/ 	.word	0x000000d0
        /*0930*/ 	.short	0x010a
        /*0932*/ 	.byte	0x2b
	.zero		1


	//   ....[129]....
        /*0934*/ 	.word	0x00006f00
        /*0938*/ 	.word	0x00000035
        /*093c*/ 	.word	0x00000140
        /*0940*/ 	.short	0x010a
        /*0942*/ 	.byte	0xff
	.zero		1


	//   ....[130]....
        /*0944*/ 	.word	0x000076c0
        /*0948*/ 	.word	0x00000000
        /*094c*/ 	.word	0x00000000
        /*0950*/ 	.short	0x0101
        /*0952*/ 	.byte	0xff
	.zero		1


	//   ....[131]....
        /*0954*/ 	.word	0x000076d0
        /*0958*/ 	.word	0x00000002
        /*095c*/ 	.word	0x000000d0
        /*0960*/ 	.short	0x010a
        /*0962*/ 	.byte	0xff
	.zero		1


	//   ....[132]....
        /*0964*/ 	.word	0x00007790
        /*0968*/ 	.word	0x00000002
        /*096c*/ 	.word	0x000000d0
        /*0970*/ 	.short	0x010a
        /*0972*/ 	.byte	0xff
	.zero		1


	//   ....[133]....
        /*0974*/ 	.word	0x00007f90
        /*0978*/ 	.word	0x00000000
        /*097c*/ 	.word	0x00000000
        /*0980*/ 	.short	0x0101
        /*0982*/ 	.byte	0xff
	.zero		1


	//   ....[134]....
        /*0984*/ 	.word	0x00007fb0
        /*0988*/ 	.word	0x00000002
        /*098c*/ 	.word	0x000000d0
        /*0990*/ 	.short	0x010a
        /*0992*/ 	.byte	0xff
	.zero		1


	//   ....[135]....
        /*0994*/ 	.word	0x00008060
        /*0998*/ 	.word	0x00000002
        /*099c*/ 	.word	0x000000d0
        /*09a0*/ 	.short	0x010a
        /*09a2*/ 	.byte	0xff
	.zero		1


	//   ....[136]....
        /*09a4*/ 	.word	0x00008860
        /*09a8*/ 	.word	0x00000000
        /*09ac*/ 	.word	0x00000000
        /*09b0*/ 	.short	0x0101
        /*09b2*/ 	.byte	0xff
	.zero		1


	//   ....[137]....
        /*09b4*/ 	.word	0x00008880
        /*09b8*/ 	.word	0x00000003
        /*09bc*/ 	.word	0x000000d0
        /*09c0*/ 	.short	0x010a
        /*09c2*/ 	.byte	0xff
	.zero		1


	//   ....[138]....
        /*09c4*/ 	.word	0x00008930
        /*09c8*/ 	.word	0x00000003
        /*09cc*/ 	.word	0x000000d0
        /*09d0*/ 	.short	0x010a
        /*09d2*/ 	.byte	0xff
	.zero		1


	//   ....[139]....
        /*09d4*/ 	.word	0x00008be0
        /*09d8*/ 	.word	0x00000035
        /*09dc*/ 	.word	0x00000000
        /*09e0*/ 	.short	0x0101
        /*09e2*/ 	.byte	0xff
	.zero		1


	//   ....[140]....
        /*09e4*/ 	.word	0x00009180
        /*09e8*/ 	.word	0x00000000
        /*09ec*/ 	.word	0x00000000
        /*09f0*/ 	.short	0x0101
        /*09f2*/ 	.byte	0xff
	.zero		1


	//   ....[141]....
        /*09f4*/ 	.word	0x00009410
        /*09f8*/ 	.word	0x000000ff
        /*09fc*/ 	.word	0x00000000
        /*0a00*/ 	.short	0x0101
        /*0a02*/ 	.byte	0x04
	.zero		1


	//   ....[142]....
        /*0a04*/ 	.word	0x00009430
        /*0a08*/ 	.word	0x00000000
        /*0a0c*/ 	.word	0x00000190
        /*0a10*/ 	.short	0x010a
        /*0a12*/ 	.byte	0xff
	.zero		1


	//   ....[143]....
        /*0a14*/ 	.word	0x00009490
        /*0a18*/ 	.word	0x00000000
        /*0a1c*/ 	.word	0x00000068
        /*0a20*/ 	.short	0x010a
        /*0a22*/ 	.byte	0xff
	.zero		1


	//   ....[144]....
        /*0a24*/ 	.word	0x000094f0
        /*0a28*/ 	.word	0x00000000
        /*0a2c*/ 	.word	0x00000068
        /*0a30*/ 	.short	0x010a
        /*0a32*/ 	.byte	0xff
	.zero		1


	//   ....[145]....
        /*0a34*/ 	.word	0x00009540
        /*0a38*/ 	.word	0x00000003
        /*0a3c*/ 	.word	0x00000120
        /*0a40*/ 	.short	0x010a
        /*0a42*/ 	.byte	0xff
	.zero		1


	//   ....[146]....
        /*0a44*/ 	.word	0x000095a0
        /*0a48*/ 	.word	0x00000000
        /*0a4c*/ 	.word	0x00000000
        /*0a50*/ 	.short	0x010a
        /*0a52*/ 	.byte	0xff
	.zero		1


	//   ....[147]....
        /*0a54*/ 	.word	0x00009600
        /*0a58*/ 	.word	0x00000000
        /*0a5c*/ 	.word	0x00000000
        /*0a60*/ 	.short	0x010a
        /*0a62*/ 	.byte	0xff
	.zero		1


	//   ....[148]....
        /*0a64*/ 	.word	0x00009660
        /*0a68*/ 	.word	0x00000000
        /*0a6c*/ 	.word	0x00000000
        /*0a70*/ 	.short	0x010a
        /*0a72*/ 	.byte	0xff
	.zero		1


	//   ....[149]....
        /*0a74*/ 	.word	0x000096c0
        /*0a78*/ 	.word	0x00000000
        /*0a7c*/ 	.word	0x00000000
        /*0a80*/ 	.short	0x010a
        /*0a82*/ 	.byte	0xff
	.zero		1


	//   ....[150]....
        /*0a84*/ 	.word	0x00009720
        /*0a88*/ 	.word	0x00000000
        /*0a8c*/ 	.word	0x00000000
        /*0a90*/ 	.short	0x010a
        /*0a92*/ 	.byte	0xff
	.zero		1


	//   ....[151]....
        /*0a94*/ 	.word	0x00009780
        /*0a98*/ 	.word	0x00000000
        /*0a9c*/ 	.word	0x00000000
        /*0aa0*/ 	.short	0x010a
        /*0aa2*/ 	.byte	0xff
	.zero		1


	//   ....[152]....
        /*0aa4*/ 	.word	0x000097e0
        /*0aa8*/ 	.word	0x00000000
        /*0aac*/ 	.word	0x00000000
        /*0ab0*/ 	.short	0x010a
        /*0ab2*/ 	.byte	0xff
	.zero		1


	//   ....[153]....
        /*0ab4*/ 	.word	0x00009840
        /*0ab8*/ 	.word	0x00000000
        /*0abc*/ 	.word	0x00000000
        /*0ac0*/ 	.short	0x010a
        /*0ac2*/ 	.byte	0xff
	.zero		1


	//   ....[154]....
        /*0ac4*/ 	.word	0x000098a0
        /*0ac8*/ 	.word	0x00000000
        /*0acc*/ 	.word	0x00000000
        /*0ad0*/ 	.short	0x010a
        /*0ad2*/ 	.byte	0xff
	.zero		1


	//   ....[155]....
        /*0ad4*/ 	.word	0x00009900
        /*0ad8*/ 	.word	0x00000000
        /*0adc*/ 	.word	0x00000000
        /*0ae0*/ 	.short	0x010a
        /*0ae2*/ 	.byte	0xff
	.zero		1


	//   ....[156]....
        /*0ae4*/ 	.word	0x00009960
        /*0ae8*/ 	.word	0x00000000
        /*0aec*/ 	.word	0x00000000
        /*0af0*/ 	.short	0x010a
        /*0af2*/ 	.byte	0xff
	.zero		1


	//   ....[157]....
        /*0af4*/ 	.word	0x000099c0
        /*0af8*/ 	.word	0x00000000
        /*0afc*/ 	.word	0x00000000
        /*0b00*/ 	.short	0x010a
        /*0b02*/ 	.byte	0xff
	.zero		1


	//   ....[158]....
        /*0b04*/ 	.word	0x00009a10
        /*0b08*/ 	.word	0x00000002
        /*0b0c*/ 	.word	0x00000180
        /*0b10*/ 	.short	0x010a
        /*0b12*/ 	.byte	0xff
	.zero		1


	//   ....[159]....
        /*0b14*/ 	.word	0x00009a70
        /*0b18*/ 	.word	0x00000002
        /*0b1c*/ 	.word	0x00000130
        /*0b20*/ 	.short	0x010a
        /*0b22*/ 	.byte	0xff
	.zero		1


	//   ....[160]....
        /*0b24*/ 	.word	0x00009ac0
        /*0b28*/ 	.word	0x00000002
        /*0b2c*/ 	.word	0x00000120
        /*0b30*/ 	.short	0x010a
        /*0b32*/ 	.byte	0xff
	.zero		1


	//   ....[161]....
        /*0b34*/ 	.word	0x00009b20
        /*0b38*/ 	.word	0x00000000
        /*0b3c*/ 	.word	0x00000130
        /*0b40*/ 	.short	0x010a
        /*0b42*/ 	.byte	0xff
	.zero		1


	//   ....[162]....
        /*0b44*/ 	.word	0x00009b80
        /*0b48*/ 	.word	0x00000005
        /*0b4c*/ 	.word	0x00000008
        /*0b50*/ 	.short	0x010a
        /*0b52*/ 	.byte	0xff
	.zero		1


	//   ....[163]....
        /*0b54*/ 	.word	0x00009c60
        /*0b58*/ 	.word	0x00000000
        /*0b5c*/ 	.word	0x00000008
        /*0b60*/ 	.short	0x010a
        /*0b62*/ 	.byte	0xff
	.zero		1


	//   ....[164]....
        /*0b64*/ 	.word	0x00009cb0
        /*0b68*/ 	.word	0x00000000
        /*0b6c*/ 	.word	0x00000120
        /*0b70*/ 	.short	0x010a
        /*0b72*/ 	.byte	0xff
	.zero		1


	//   ....[165]....
        /*0b74*/ 	.word	0x00009d10
        /*0b78*/ 	.word	0x00000000
        /*0b7c*/ 	.word	0x00000160
        /*0b80*/ 	.short	0x010a
        /*0b82*/ 	.byte	0xff
	.zero		1


	//   ....[166]....
        /*0b84*/ 	.word	0x00009d70
        /*0b88*/ 	.word	0x00000000
        /*0b8c*/ 	.word	0x00000000
        /*0b90*/ 	.short	0x010a
        /*0b92*/ 	.byte	0xff
	.zero		1


	//   ....[167]....
        /*0b94*/ 	.word	0x00009dd0
        /*0b98*/ 	.word	0x00000000
        /*0b9c*/ 	.word	0x00000000
        /*0ba0*/ 	.short	0x010a
        /*0ba2*/ 	.byte	0xff
	.zero		1


	//   ....[168]....
        /*0ba4*/ 	.word	0x00009e30
        /*0ba8*/ 	.word	0x00000000
        /*0bac*/ 	.word	0x00000000
        /*0bb0*/ 	.short	0x010a
        /*0bb2*/ 	.byte	0xff
	.zero		1


	//   ....[169]....
        /*0bb4*/ 	.word	0x00009e90
        /*0bb8*/ 	.word	0x00000000
        /*0bbc*/ 	.word	0x00000000
        /*0bc0*/ 	.short	0x010a
        /*0bc2*/ 	.byte	0xff
	.zero		1


	//   ....[170]....
        /*0bc4*/ 	.word	0x00009ef0
        /*0bc8*/ 	.word	0x00000000
        /*0bcc*/ 	.word	0x000001a0
        /*0bd0*/ 	.short	0x010a
        /*0bd2*/ 	.byte	0xff
	.zero		1


	//   ....[171]....
        /*0bd4*/ 	.word	0x00009f40
        /*0bd8*/ 	.word	0x0000000c
        /*0bdc*/ 	.word	0x00000120
        /*0be0*/ 	.short	0x010a
        /*0be2*/ 	.byte	0xff
	.zero		1


	//   ....[172]....
        /*0be4*/ 	.word	0x00009fa0
        /*0be8*/ 	.word	0x00000000
        /*0bec*/ 	.word	0x00000118
        /*0bf0*/ 	.short	0x010a
        /*0bf2*/ 	.byte	0xff
	.zero		1


	//   ....[173]....
        /*0bf4*/ 	.word	0x0000a000
        /*0bf8*/ 	.word	0x00000000
        /*0bfc*/ 	.word	0x000000f0
        /*0c00*/ 	.short	0x010a
        /*0c02*/ 	.byte	0xff
	.zero		1


	//   ....[174]....
        /*0c04*/ 	.word	0x0000a060
        /*0c08*/ 	.word	0x00000000
        /*0c0c*/ 	.word	0x000000f8
        /*0c10*/ 	.short	0x010a
        /*0c12*/ 	.byte	0xff
	.zero		1


	//   ....[175]....
        /*0c14*/ 	.word	0x0000a0c0
        /*0c18*/ 	.word	0x00000000
        /*0c1c*/ 	.word	0x00000100
        /*0c20*/ 	.short	0x010a
        /*0c22*/ 	.byte	0xff
	.zero		1


	//   ....[176]....
        /*0c24*/ 	.word	0x0000a120
        /*0c28*/ 	.word	0x00000000
        /*0c2c*/ 	.word	0x00000108
        /*0c30*/ 	.short	0x010a
        /*0c32*/ 	.byte	0xff
	.zero		1


	//   ....[177]....
        /*0c34*/ 	.word	0x0000a180
        /*0c38*/ 	.word	0x00000000
        /*0c3c*/ 	.word	0x000000f0
        /*0c40*/ 	.short	0x010a
        /*0c42*/ 	.byte	0xff
	.zero		1


	//   ....[178]....
        /*0c44*/ 	.word	0x0000a1e0
        /*0c48*/ 	.word	0x00000000
        /*0c4c*/ 	.word	0x000000f8
        /*0c50*/ 	.short	0x010a
        /*0c52*/ 	.byte	0xff
	.zero		1


	//   ....[179]....
        /*0c54*/ 	.word	0x0000a240
        /*0c58*/ 	.word	0x00000000
        /*0c5c*/ 	.word	0x00000100
        /*0c60*/ 	.short	0x010a
        /*0c62*/ 	.byte	0xff
	.zero		1


	//   ....[180]....
        /*0c64*/ 	.word	0x0000a290
        /*0c68*/ 	.word	0x00000003
        /*0c6c*/ 	.word	0x00000120
        /*0c70*/ 	.short	0x010a
        /*0c72*/ 	.byte	0xff
	.zero		1


	//   ....[181]....
        /*0c74*/ 	.word	0x0000a2f0
        /*0c78*/ 	.word	0x00000002
        /*0c7c*/ 	.word	0x000000d0
        /*0c80*/ 	.short	0x010a
        /*0c82*/ 	.byte	0xff
	.zero		1


	//   ....[182]....
        /*0c84*/ 	.word	0x0000a340
        /*0c88*/ 	.word	0x00000035
        /*0c8c*/ 	.word	0x00000140
        /*0c90*/ 	.short	0x010a
        /*0c92*/ 	.byte	0xff
	.zero		1


	//   ....[183]....
        /*0c94*/ 	.word	0x0000a390
        /*0c98*/ 	.word	0x00000002
        /*0c9c*/ 	.word	0x000000d0
        /*0ca0*/ 	.short	0x010a
        /*0ca2*/ 	.byte	0xff
	.zero		1


	//   ....[184]....
        /*0ca4*/ 	.word	0x0000a3e0
        /*0ca8*/ 	.word	0x00000002
        /*0cac*/ 	.word	0x000000d0
        /*0cb0*/ 	.short	0x010a
        /*0cb2*/ 	.byte	0xff
	.zero		1


	//   ....[185]....
        /*0cb4*/ 	.word	0x0000a430
        /*0cb8*/ 	.word	0x00000003
        /*0cbc*/ 	.word	0x000000d0
        /*0cc0*/ 	.short	0x010a
        /*0cc2*/ 	.byte	0xff
	.zero		1


	//----- nvinfo : EIATTR_NUM_MBARRIERS
	.align		4
.L_47:
        /*0cc4*/ 	.byte	0x03, 0x38
        /*0cc6*/ 	.short	0x0035


	//----- nvinfo : EIATTR_EXIT_INSTR_OFFSETS
	.align		4
        /*0cc8*/ 	.byte	0x04, 0x1c
        /*0cca*/ 	.short	(.L_49 - .L_48)


	//   ....[0]....
.L_48:
        /*0ccc*/ 	.word	0x00003160


	//   ....[1]....
        /*0cd0*/ 	.word	0x00003650


	//   ....[2]....
        /*0cd4*/ 	.word	0x000036b0


	//   ....[3]....
        /*0cd8*/ 	.word	0x00004a20


	//   ....[4]....
        /*0cdc*/ 	.word	0x00005d10


	//   ....[5]....
        /*0ce0*/ 	.word	0x00005d50


	//   ....[6]....
        /*0ce4*/ 	.word	0x00009300


	//   ....[7]....
        /*0ce8*/ 	.word	0x00009380


	//   ....[8]....
        /*0cec*/ 	.word	0x000093b0


	//   ....[9]....
        /*0cf0*/ 	.word	0x00009420


	//----- nvinfo : EIATTR_MAX_THREADS
	.align		4
.L_49:
        /*0cf4*/ 	.byte	0x04, 0x05
        /*0cf6*/ 	.short	(.L_51 - .L_50)
.L_50:
        /*0cf8*/ 	.word	0x00000100
        /*0cfc*/ 	.word	0x00000001
        /*0d00*/ 	.word	0x00000001


	//----- nvinfo : EIATTR_CRS_STACK_SIZE
	.align		4
.L_51:
        /*0d04*/ 	.byte	0x04, 0x1e
        /*0d06*/ 	.short	(.L_53 - .L_52)
.L_52:
        /*0d08*/ 	.word	0x00000000


	//----- nvinfo : EIATTR_CBANK_PARAM_SIZE
	.align		4
.L_53:
        /*0d0c*/ 	.byte	0x03, 0x19
        /*0d0e*/ 	.short	0x0800


	//----- nvinfo : EIATTR_PARAM_CBANK
	.align		4
        /*0d10*/ 	.byte	0x04, 0x0a
        /*0d12*/ 	.short	(.L_55 - .L_54)
	.align		4
.L_54:
        /*0d14*/ 	.word	index@(.nv.constant0._ZN7cutlass13device_kernelINS_4gemm6kernel13GemmUniversalIN4cute5tupleIJiiiiEEENS1_10collective13CollectiveMmaINS1_35MainloopSm100TmaUmmaWarpSpecializedILi13ELi2ELi4ENS5_IJNS4_1CILi2EEESB_NSA_ILi1EEEEEEEENS5_IJNSA_ILi128EEESF_NSA_ILi64EEEEEENS_6half_tENS5_IJlSC_lEEESI_NS5_IJSC_llEEENS4_8TiledMMAINS4_8MMA_AtomIJNS4_26SM100_MMA_F16BF16_2x1SM_SSISI_SI_fLi128ELi128ELNS4_4UMMA5MajorE0ELSP_1ELNSO_7ScaleInE0ELSQ_0EEEEEENS4_6LayoutINS5_IJSC_SC_SC_EEENS5_IJNSA_ILi0EEESV_SV_EEEEENS5_IJNS4_10UnderscoreESY_SY_EEEEENS4_28SM100_TMA_2SM_LOAD_MULTICASTENS4_14ComposedLayoutINS4_7SwizzleILi3ELi4ELi3EEENS4_18smem_ptr_flag_bitsILi16EEENST_INS5_IJNSA_ILi8EEESG_EEENS5_IJSG_SC_EEEEEEEvNS4_8identityENS4_18SM100_TMA_2SM_LOADENS12_IS14_S16_NST_INS5_IJSG_S17_EEENS5_IJSC_SG_EEEEEEEvS1C_EENS_8epilogue10collective18CollectiveEpilogueINS1J_23Sm100TmaWarpSpecializedILi4ELi2ELi16ELb1ELb0EEEJNS5_IJSG_SF_SG_EEENS5_IJNST_ISG_SC_EENST_INS5_IJNSA_ILi16EEESB_EEES1F_EEEEESI_SJ_SI_SJ_NS1J_6fusion15FusionCallbacksIS1N_NS1U_17LinearCombinationISI_fSI_fLNS_15FloatRoundStyleE2EEES1O_S1T_JEEENS4_5SM1004TMEM4LOAD26SM100_TMEM_LOAD_32dp32b16xENS4_13SM90_TMA_LOADENS12_INS13_ILi1ELi4ELi3EEES16_NST_INS5_IJS17_S1Q_EEENS5_IJS1Q_SC_EEEEEEENS4_39AutoVectorizingCopyWithAssumedAlignmentILi128EEENS4_14SM90_TMA_STOREES29_S2B_S2B_EEEvvEEEEvNT_6ParamsE)
        /*0d18*/ 	.short	0x0380
        /*0d1a*/ 	.short	0x0800


	//----- nvinfo : EIATTR_SW_WAR
	.align		4
.L_55:
        /*0d1c*/ 	.byte	0x04, 0x36
        /*0d1e*/ 	.short	(.L_57 - .L_56)
.L_56:
        /*0d20*/ 	.word	0x00000008
.L_57:


//--------------------- .nv.callgraph             --------------------------
	.section	.nv.callgraph,"",@"SHT_CUDA_CALLGRAPH"
	.align	4
	.sectionentsize	8
	.align		4
        /*0000*/ 	.word	0x00000000
	.align		4
        /*0004*/ 	.word	0xffffffff
	.align		4
        /*0008*/ 	.word	index@(_ZN7cutlass13device_kernelINS_4gemm6kernel13GemmUniversalIN4cute5tupleIJiiiiEEENS1_10collective13CollectiveMmaINS1_35MainloopSm100TmaUmmaWarpSpecializedILi13ELi2ELi4ENS5_IJNS4_1CILi2EEESB_NSA_ILi1EEEEEEEENS5_IJNSA_ILi128EEESF_NSA_ILi64EEEEEENS_6half_tENS5_IJlSC_lEEESI_NS5_IJSC_llEEENS4_8TiledMMAINS4_8MMA_AtomIJNS4_26SM100_MMA_F16BF16_2x1SM_SSISI_SI_fLi128ELi128ELNS4_4UMMA5MajorE0ELSP_1ELNSO_7ScaleInE0ELSQ_0EEEEEENS4_6LayoutINS5_IJSC_SC_SC_EEENS5_IJNSA_ILi0EEESV_SV_EEEEENS5_IJNS4_10UnderscoreESY_SY_EEEEENS4_28SM100_TMA_2SM_LOAD_MULTICASTENS4_14ComposedLayoutINS4_7SwizzleILi3ELi4ELi3EEENS4_18smem_ptr_flag_bitsILi16EEENST_INS5_IJNSA_ILi8EEESG_EEENS5_IJSG_SC_EEEEEEEvNS4_8identityENS4_18SM100_TMA_2SM_LOADENS12_IS14_S16_NST_INS5_IJSG_S17_EEENS5_IJSC_SG_EEEEEEEvS1C_EENS_8epilogue10collective18CollectiveEpilogueINS1J_23Sm100TmaWarpSpecializedILi4ELi2ELi16ELb1ELb0EEEJNS5_IJSG_SF_SG_EEENS5_IJNST_ISG_SC_EENST_INS5_IJNSA_ILi16EEESB_EEES1F_EEEEESI_SJ_SI_SJ_NS1J_6fusion15FusionCallbacksIS1N_NS1U_17LinearCombinationISI_fSI_fLNS_15FloatRoundStyleE2EEES1O_S1T_JEEENS4_5SM1004TMEM4LOAD26SM100_TMEM_LOAD_32dp32b16xENS4_13SM90_TMA_LOADENS12_INS13_ILi1ELi4ELi3EEES16_NST_INS5_IJS17_S1Q_EEENS5_IJS1Q_SC_EEEEEEENS4_39AutoVectorizingCopyWithAssumedAlignmentILi128EEENS4_14SM90_TMA_STOREES29_S2B_S2B_EEEvvEEEEvNT_6ParamsE)
	.align		4
        /*000c*/ 	.word	index@(__assertfail)
	.align		4
        /*0010*/ 	.word	0x00000000
	.align		4
        /*0014*/ 	.word	0xfffffffe
	.align		4
        /*0018*/ 	.word	0x00000000
	.align		4
        /*001c*/ 	.word	0xfffffffd
	.align		4
        /*0020*/ 	.word	0x00000000
	.align		4
        /*0024*/ 	.word	0xfffffffc


//--------------------- .nv.constant4             --------------------------
	.section	.nv.constant4,"a",@progbits
	.align	8
	.align		8
.nv.constant4:
        /*0000*/ 	.dword	__assertfail
	.align		8
        /*0008*/ 	.dword	__unnamed_1
	.align		8
        /*0010*/ 	.dword	__unnamed_2
	.align		8
        /*0018*/ 	.dword	_ZN40_INTERNAL_f8374517_4_k_cu_749760fe_354734cuda3std3__45__cpo5beginE
	.align		8
        /*0020*/ 	.dword	_ZN40_INTERNAL_f8374517_4_k_cu_749760fe_354734cuda3std3__45__cpo3endE
	.align		8
        /*0028*/ 	.dword	_ZN40_INTERNAL_f8374517_4_k_cu_749760fe_354734cuda3std3__45__cpo6cbeginE
	.align		8
        /*0030*/ 	.dword	_ZN40_INTERNAL_f8374517_4_k_cu_749760fe_354734cuda3std3__45__cpo4cendE
	.align		8
        /*0038*/ 	.dword	_ZN40_INTERNAL_f8374517_4_k_cu_749760fe_354734cuda3std3__442_GLOBAL__N__f8374517_4_k_cu_749760fe_354736ignoreE
	.align		8
        /*0040*/ 	.dword	_ZN40_INTERNAL_f8374517_4_k_cu_749760fe_354734cuda3std3__419piecewise_constructE
	.align		8
        /*0048*/ 	.dword	_ZN40_INTERNAL_f8374517_4_k_cu_749760fe_354734cuda3std3__48in_placeE
	.align		8
        /*0050*/ 	.dword	_ZN40_INTERNAL_f8374517_4_k_cu_749760fe_354734cuda3std6ranges3__45__cpo4swapE
	.align		8
        /*0058*/ 	.dword	_ZN40_INTERNAL_f8374517_4_k_cu_749760fe_354734cuda3std6ranges3__45__cpo9iter_moveE
	.align		8
        /*0060*/ 	.dword	_ZN40_INTERNAL_f8374517_4_k_cu_749760fe_354734cute7productE
	.align		8
        /*0068*/ 	.dword	_ZN40_INTERNAL_f8374517_4_k_cu_749760fe_354734cute1_E
	.align		8
        /*0070*/ 	.dword	$str$25
	.align		8
        /*0078*/ 	.dword	$str$26
	.align		8
        /*0080*/ 	.dword	$str$27
	.align		8
        /*0088*/ 	.dword	$str$28


//--------------------- .text._ZN7cutlass13device_kernelINS_4gemm6kernel13GemmUniversalIN4cute5tupleIJiiiiEEENS1_10collective13CollectiveMmaINS1_35MainloopSm100TmaUmmaWarpSpecializedILi13ELi2ELi4ENS5_IJNS4_1CILi2EEESB_NSA_ILi1EEEEEEEENS5_IJNSA_ILi128EEESF_NSA_ILi64EEEEEENS_6half_tENS5_IJlSC_lEEESI_NS5_IJSC_llEEENS4_8TiledMMAINS4_8MMA_AtomIJNS4_26SM100_MMA_F16BF16_2x1SM_SSISI_SI_fLi128ELi128ELNS4_4UMMA5MajorE0ELSP_1ELNSO_7ScaleInE0ELSQ_0EEEEEENS4_6LayoutINS5_IJSC_SC_SC_EEENS5_IJNSA_ILi0EEESV_SV_EEEEENS5_IJNS4_10UnderscoreESY_SY_EEEEENS4_28SM100_TMA_2SM_LOAD_MULTICASTENS4_14ComposedLayoutINS4_7SwizzleILi3ELi4ELi3EEENS4_18smem_ptr_flag_bitsILi16EEENST_INS5_IJNSA_ILi8EEESG_EEENS5_IJSG_SC_EEEEEEEvNS4_8identityENS4_18SM100_TMA_2SM_LOADENS12_IS14_S16_NST_INS5_IJSG_S17_EEENS5_IJSC_SG_EEEEEEEvS1C_EENS_8epilogue10collective18CollectiveEpilogueINS1J_23Sm100TmaWarpSpecializedILi4ELi2ELi16ELb1ELb0EEEJNS5_IJSG_SF_SG_EEENS5_IJNST_ISG_SC_EENST_INS5_IJNSA_ILi16EEESB_EEES1F_EEEEESI_SJ_SI_SJ_NS1J_6fusion15FusionCallbacksIS1N_NS1U_17LinearCombinationISI_fSI_fLNS_15FloatRoundStyleE2EEES1O_S1T_JEEENS4_5SM1004TMEM4LOAD26SM100_TMEM_LOAD_32dp32b16xENS4_13SM90_TMA_LOADENS12_INS13_ILi1ELi4ELi3EEES16_NST_INS5_IJS17_S1Q_EEENS5_IJS1Q_SC_EEEEEEENS4_39AutoVectorizingCopyWithAssumedAlignmentILi128EEENS4_14SM90_TMA_STOREES29_S2B_S2B_EEEvvEEEEvNT_6ParamsE --------------------------
	.section	.text._ZN7cutlass13device_kernelINS_4gemm6kernel13GemmUniversalIN4cute5tupleIJiiiiEEENS1_10collective13CollectiveMmaINS1_35MainloopSm100TmaUmmaWarpSpecializedILi13ELi2ELi4ENS5_IJNS4_1CILi2EEESB_NSA_ILi1EEEEEEEENS5_IJNSA_ILi128EEESF_NSA_ILi64EEEEEENS_6half_tENS5_IJlSC_lEEESI_NS5_IJSC_llEEENS4_8TiledMMAINS4_8MMA_AtomIJNS4_26SM100_MMA_F16BF16_2x1SM_SSISI_SI_fLi128ELi128ELNS4_4UMMA5MajorE0ELSP_1ELNSO_7ScaleInE0ELSQ_0EEEEEENS4_6LayoutINS5_IJSC_SC_SC_EEENS5_IJNSA_ILi0EEESV_SV_EEEEENS5_IJNS4_10UnderscoreESY_SY_EEEEENS4_28SM100_TMA_2SM_LOAD_MULTICASTENS4_14ComposedLayoutINS4_7SwizzleILi3ELi4ELi3EEENS4_18smem_ptr_flag_bitsILi16EEENST_INS5_IJNSA_ILi8EEESG_EEENS5_IJSG_SC_EEEEEEEvNS4_8identityENS4_18SM100_TMA_2SM_LOADENS12_IS14_S16_NST_INS5_IJSG_S17_EEENS5_IJSC_SG_EEEEEEEvS1C_EENS_8epilogue10collective18CollectiveEpilogueINS1J_23Sm100TmaWarpSpecializedILi4ELi2ELi16ELb1ELb0EEEJNS5_IJSG_SF_SG_EEENS5_IJNST_ISG_SC_EENST_INS5_IJNSA_ILi16EEESB_EEES1F_EEEEESI_SJ_SI_SJ_NS1J_6fusion15FusionCallbacksIS1N_NS1U_17LinearCombinationISI_fSI_fLNS_15FloatRoundStyleE2EEES1O_S1T_JEEENS4_5SM1004TMEM4LOAD26SM100_TMEM_LOAD_32dp32b16xENS4_13SM90_TMA_LOADENS12_INS13_ILi1ELi4ELi3EEES16_NST_INS5_IJS17_S1Q_EEENS5_IJS1Q_SC_EEEEEEENS4_39AutoVectorizingCopyWithAssumedAlignmentILi128EEENS4_14SM90_TMA_STOREES29_S2B_S2B_EEEvvEEEEvNT_6ParamsE,"ax",@progbits
	.align	128
.text._ZN7cutlass13device_kernelINS_4gemm6kernel13GemmUniversalIN4cute5tupleIJiiiiEEENS1_10collective13CollectiveMmaINS1_35MainloopSm100TmaUmmaWarpSpecializedILi13ELi2ELi4ENS5_IJNS4_1CILi2EEESB_NSA_ILi1EEEEEEEENS5_IJNSA_ILi128EEESF_NSA_ILi64EEEEEENS_6half_tENS5_IJlSC_lEEESI_NS5_IJSC_llEEENS4_8TiledMMAINS4_8MMA_AtomIJNS4_26SM100_MMA_F16BF16_2x1SM_SSISI_SI_fLi128ELi128ELNS4_4UMMA5MajorE0ELSP_1ELNSO_7ScaleInE0ELSQ_0EEEEEENS4_6LayoutINS5_IJSC_SC_SC_EEENS5_IJNSA_ILi0EEESV_SV_EEEEENS5_IJNS4_10UnderscoreESY_SY_EEEEENS4_28SM100_TMA_2SM_LOAD_MULTICASTENS4_14ComposedLayoutINS4_7SwizzleILi3ELi4ELi3EEENS4_18smem_ptr_flag_bitsILi16EEENST_INS5_IJNSA_ILi8EEESG_EEENS5_IJSG_SC_EEEEEEEvNS4_8identityENS4_18SM100_TMA_2SM_LOADENS12_IS14_S16_NST_INS5_IJSG_S17_EEENS5_IJSC_SG_EEEEEEEvS1C_EENS_8epilogue10collective18CollectiveEpilogueINS1J_23Sm100TmaWarpSpecializedILi4ELi2ELi16ELb1ELb0EEEJNS5_IJSG_SF_SG_EEENS5_IJNST_ISG_SC_EENST_INS5_IJNSA_ILi16EEESB_EEES1F_EEEEESI_SJ_SI_SJ_NS1J_6fusion15FusionCallbacksIS1N_NS1U_17LinearCombinationISI_fSI_fLNS_15FloatRoundStyleE2EEES1O_S1T_JEEENS4_5SM1004TMEM4LOAD26SM100_TMEM_LOAD_32dp32b16xENS4_13SM90_TMA_LOADENS12_INS13_ILi1ELi4ELi3EEES16_NST_INS5_IJS17_S1Q_EEENS5_IJS1Q_SC_EEEEEEENS4_39AutoVectorizingCopyWithAssumedAlignmentILi128EEENS4_14SM90_TMA_STOREES29_S2B_S2B_EEEvvEEEEvNT_6ParamsE:
        .type           _ZN7cutlass13device_kernelINS_4gemm6kernel13GemmUniversalIN4cute5tupleIJiiiiEEENS1_10collective13CollectiveMmaINS1_35MainloopSm100TmaUmmaWarpSpecializedILi13ELi2ELi4ENS5_IJNS4_1CILi2EEESB_NSA_ILi1EEEEEEEENS5_IJNSA_ILi128EEESF_NSA_ILi64EEEEEENS_6half_tENS5_IJlSC_lEEESI_NS5_IJSC_llEEENS4_8TiledMMAINS4_8MMA_AtomIJNS4_26SM100_MMA_F16BF16_2x1SM_SSISI_SI_fLi128ELi128ELNS4_4UMMA5MajorE0ELSP_1ELNSO_7ScaleInE0ELSQ_0EEEEEENS4_6LayoutINS5_IJSC_SC_SC_EEENS5_IJNSA_ILi0EEESV_SV_EEEEENS5_IJNS4_10UnderscoreESY_SY_EEEEENS4_28SM100_TMA_2SM_LOAD_MULTICASTENS4_14ComposedLayoutINS4_7SwizzleILi3ELi4ELi3EEENS4_18smem_ptr_flag_bitsILi16EEENST_INS5_IJNSA_ILi8EEESG_EEENS5_IJSG_SC_EEEEEEEvNS4_8identityENS4_18SM100_TMA_2SM_LOADENS12_IS14_S16_NST_INS5_IJSG_S17_EEENS5_IJSC_SG_EEEEEEEvS1C_EENS_8epilogue10collective18CollectiveEpilogueINS1J_23Sm100TmaWarpSpecializedILi4ELi2ELi16ELb1ELb0EEEJNS5_IJSG_SF_SG_EEENS5_IJNST_ISG_SC_EENST_INS5_IJNSA_ILi16EEESB_EEES1F_EEEEESI_SJ_SI_SJ_NS1J_6fusion15FusionCallbacksIS1N_NS1U_17LinearCombinationISI_fSI_fLNS_15FloatRoundStyleE2EEES1O_S1T_JEEENS4_5SM1004TMEM4LOAD26SM100_TMEM_LOAD_32dp32b16xENS4_13SM90_TMA_LOADENS12_INS13_ILi1ELi4ELi3EEES16_NST_INS5_IJS17_S1Q_EEENS5_IJS1Q_SC_EEEEEEENS4_39AutoVectorizingCopyWithAssumedAlignmentILi128EEENS4_14SM90_TMA_STOREES29_S2B_S2B_EEEvvEEEEvNT_6ParamsE,@function
        .size           _ZN7cutlass13device_kernelINS_4gemm6kernel13GemmUniversalIN4cute5tupleIJiiiiEEENS1_10collective13CollectiveMmaINS1_35MainloopSm100TmaUmmaWarpSpecializedILi13ELi2ELi4ENS5_IJNS4_1CILi2EEESB_NSA_ILi1EEEEEEEENS5_IJNSA_ILi128EEESF_NSA_ILi64EEEEEENS_6half_tENS5_IJlSC_lEEESI_NS5_IJSC_llEEENS4_8TiledMMAINS4_8MMA_AtomIJNS4_26SM100_MMA_F16BF16_2x1SM_SSISI_SI_fLi128ELi128ELNS4_4UMMA5MajorE0ELSP_1ELNSO_7ScaleInE0ELSQ_0EEEEEENS4_6LayoutINS5_IJSC_SC_SC_EEENS5_IJNSA_ILi0EEESV_SV_EEEEENS5_IJNS4_10UnderscoreESY_SY_EEEEENS4_28SM100_TMA_2SM_LOAD_MULTICASTENS4_14ComposedLayoutINS4_7SwizzleILi3ELi4ELi3EEENS4_18smem_ptr_flag_bitsILi16EEENST_INS5_IJNSA_ILi8EEESG_EEENS5_IJSG_SC_EEEEEEEvNS4_8identityENS4_18SM100_TMA_2SM_LOADENS12_IS14_S16_NST_INS5_IJSG_S17_EEENS5_IJSC_SG_EEEEEEEvS1C_EENS_8epilogue10collective18CollectiveEpilogueINS1J_23Sm100TmaWarpSpecializedILi4ELi2ELi16ELb1ELb0EEEJNS5_IJSG_SF_SG_EEENS5_IJNST_ISG_SC_EENST_INS5_IJNSA_ILi16EEESB_EEES1F_EEEEESI_SJ_SI_SJ_NS1J_6fusion15FusionCallbacksIS1N_NS1U_17LinearCombinationISI_fSI_fLNS_15FloatRoundStyleE2EEES1O_S1T_JEEENS4_5SM1004TMEM4LOAD26SM100_TMEM_LOAD_32dp32b16xENS4_13SM90_TMA_LOADENS12_INS13_ILi1ELi4ELi3EEES16_NST_INS5_IJS17_S1Q_EEENS5_IJS1Q_SC_EEEEEEENS4_39AutoVectorizingCopyWithAssumedAlignmentILi128EEENS4_14SM90_TMA_STOREES29_S2B_S2B_EEEvvEEEEvNT_6ParamsE,(.L_x_225 - _ZN7cutlass13device_kernelINS_4gemm6kernel13GemmUniversalIN4cute5tupleIJiiiiEEENS1_10collective13CollectiveMmaINS1_35MainloopSm100TmaUmmaWarpSpecializedILi13ELi2ELi4ENS5_IJNS4_1CILi2EEESB_NSA_ILi1EEEEEEEENS5_IJNSA_ILi128EEESF_NSA_ILi64EEEEEENS_6half_tENS5_IJlSC_lEEESI_NS5_IJSC_llEEENS4_8TiledMMAINS4_8MMA_AtomIJNS4_26SM100_MMA_F16BF16_2x1SM_SSISI_SI_fLi128ELi128ELNS4_4UMMA5MajorE0ELSP_1ELNSO_7ScaleInE0ELSQ_0EEEEEENS4_6LayoutINS5_IJSC_SC_SC_EEENS5_IJNSA_ILi0EEESV_SV_EEEEENS5_IJNS4_10UnderscoreESY_SY_EEEEENS4_28SM100_TMA_2SM_LOAD_MULTICASTENS4_14ComposedLayoutINS4_7SwizzleILi3ELi4ELi3EEENS4_18smem_ptr_flag_bitsILi16EEENST_INS5_IJNSA_ILi8EEESG_EEENS5_IJSG_SC_EEEEEEEvNS4_8identityENS4_18SM100_TMA_2SM_LOADENS12_IS14_S16_NST_INS5_IJSG_S17_EEENS5_IJSC_SG_EEEEEEEvS1C_EENS_8epilogue10collective18CollectiveEpilogueINS1J_23Sm100TmaWarpSpecializedILi4ELi2ELi16ELb1ELb0EEEJNS5_IJSG_SF_SG_EEENS5_IJNST_ISG_SC_EENST_INS5_IJNSA_ILi16EEESB_EEES1F_EEEEESI_SJ_SI_SJ_NS1J_6fusion15FusionCallbacksIS1N_NS1U_17LinearCombinationISI_fSI_fLNS_15FloatRoundStyleE2EEES1O_S1T_JEEENS4_5SM1004TMEM4LOAD26SM100_TMEM_LOAD_32dp32b16xENS4_13SM90_TMA_LOADENS12_INS13_ILi1ELi4ELi3EEES16_NST_INS5_IJS17_S1Q_EEENS5_IJS1Q_SC_EEEEEEENS4_39AutoVectorizingCopyWithAssumedAlignmentILi128EEENS4_14SM90_TMA_STOREES29_S2B_S2B_EEEvvEEEEvNT_6ParamsE)
        .other          _ZN7cutlass13device_kernelINS_4gemm6kernel13GemmUniversalIN4cute5tupleIJiiiiEEENS1_10collective13CollectiveMmaINS1_35MainloopSm100TmaUmmaWarpSpecializedILi13ELi2ELi4ENS5_IJNS4_1CILi2EEESB_NSA_ILi1EEEEEEEENS5_IJNSA_ILi128EEESF_NSA_ILi64EEEEEENS_6half_tENS5_IJlSC_lEEESI_NS5_IJSC_llEEENS4_8TiledMMAINS4_8MMA_AtomIJNS4_26SM100_MMA_F16BF16_2x1SM_SSISI_SI_fLi128ELi128ELNS4_4UMMA5MajorE0ELSP_1ELNSO_7ScaleInE0ELSQ_0EEEEEENS4_6LayoutINS5_IJSC_SC_SC_EEENS5_IJNSA_ILi0EEESV_SV_EEEEENS5_IJNS4_10UnderscoreESY_SY_EEEEENS4_28SM100_TMA_2SM_LOAD_MULTICASTENS4_14ComposedLayoutINS4_7SwizzleILi3ELi4ELi3EEENS4_18smem_ptr_flag_bitsILi16EEENST_INS5_IJNSA_ILi8EEESG_EEENS5_IJSG_SC_EEEEEEEvNS4_8identityENS4_18SM100_TMA_2SM_LOADENS12_IS14_S16_NST_INS5_IJSG_S17_EEENS5_IJSC_SG_EEEEEEEvS1C_EENS_8epilogue10collective18CollectiveEpilogueINS1J_23Sm100TmaWarpSpecializedILi4ELi2ELi16ELb1ELb0EEEJNS5_IJSG_SF_SG_EEENS5_IJNST_ISG_SC_EENST_INS5_IJNSA_ILi16EEESB_EEES1F_EEEEESI_SJ_SI_SJ_NS1J_6fusion15FusionCallbacksIS1N_NS1U_17LinearCombinationISI_fSI_fLNS_15FloatRoundStyleE2EEES1O_S1T_JEEENS4_5SM1004TMEM4LOAD26SM100_TMEM_LOAD_32dp32b16xENS4_13SM90_TMA_LOADENS12_INS13_ILi1ELi4ELi3EEES16_NST_INS5_IJS17_S1Q_EEENS5_IJS1Q_SC_EEEEEEENS4_39AutoVectorizingCopyWithAssumedAlignmentILi128EEENS4_14SM90_TMA_STOREES29_S2B_S2B_EEEvvEEEEvNT_6ParamsE,@"STO_CUDA_ENTRY STV_DEFAULT"
_ZN7cutlass13device_kernelINS_4gemm6kernel13GemmUniversalIN4cute5tupleIJiiiiEEENS1_10collective13CollectiveMmaINS1_35MainloopSm100TmaUmmaWarpSpecializedILi13ELi2ELi4ENS5_IJNS4_1CILi2EEESB_NSA_ILi1EEEEEEEENS5_IJNSA_ILi128EEESF_NSA_ILi64EEEEEENS_6half_tENS5_IJlSC_lEEESI_NS5_IJSC_llEEENS4_8TiledMMAINS4_8MMA_AtomIJNS4_26SM100_MMA_F16BF16_2x1SM_SSISI_SI_fLi128ELi128ELNS4_4UMMA5MajorE0ELSP_1ELNSO_7ScaleInE0ELSQ_0EEEEEENS4_6LayoutINS5_IJSC_SC_SC_EEENS5_IJNSA_ILi0EEESV_SV_EEEEENS5_IJNS4_10UnderscoreESY_SY_EEEEENS4_28SM100_TMA_2SM_LOAD_MULTICASTENS4_14ComposedLayoutINS4_7SwizzleILi3ELi4ELi3EEENS4_18smem_ptr_flag_bitsILi16EEENST_INS5_IJNSA_ILi8EEESG_EEENS5_IJSG_SC_EEEEEEEvNS4_8identityENS4_18SM100_TMA_2SM_LOADENS12_IS14_S16_NST_INS5_IJSG_S17_EEENS5_IJSC_SG_EEEEEEEvS1C_EENS_8epilogue10collective18CollectiveEpilogueINS1J_23Sm100TmaWarpSpecializedILi4ELi2ELi16ELb1ELb0EEEJNS5_IJSG_SF_SG_EEENS5_IJNST_ISG_SC_EENST_INS5_IJNSA_ILi16EEESB_EEES1F_EEEEESI_SJ_SI_SJ_NS1J_6fusion15FusionCallbacksIS1N_NS1U_17LinearCombinationISI_fSI_fLNS_15FloatRoundStyleE2EEES1O_S1T_JEEENS4_5SM1004TMEM4LOAD26SM100_TMEM_LOAD_32dp32b16xENS4_13SM90_TMA_LOADENS12_INS13_ILi1ELi4ELi3EEES16_NST_INS5_IJS17_S1Q_EEENS5_IJS1Q_SC_EEEEEEENS4_39AutoVectorizingCopyWithAssumedAlignmentILi128EEENS4_14SM90_TMA_STOREES29_S2B_S2B_EEEvvEEEEvNT_6ParamsE:
[----:B------:R-:W1:Y:S01]  /*0000*/  LDC R1, c[0x0][0x37c] ;  /* 0x0000df00ff017b82 */ /* 0x000e620000000800 */
[----:B------:R-:W2:Y:S01]  /*0010*/  S2R R60, SR_TID.X ;  /* 0x00000000003c7919 */ /* 0x000ea20000002100 */
[----:B------:R-:W3:Y:S06]  /*0020*/  LDCU.64 UR8, c[0x0][0x890] ;  /* 0x00011200ff0877ac */ /* 0x000eec0008000a00 */
[----:B------:R-:W4:Y:S01]  /*0030*/  S2UR UR47, SR_CgaCtaId ;  /* 0x00000000002f79c3 */ /* 0x000f220000008800 */
[----:B------:R-:W-:Y:S02]  /*0040*/  PRMT R46, RZ, 0x7610, R46 ;  /* 0x00007610ff2e7816 */ /* 0x000fe4000000002e */
[----:B------:R-:W-:Y:S01]  /*0050*/  ELECT P1, URZ, PT ;  /* 0x0000000000ff782f */ /* 0x000fe20003820000 */
[----:B---3--:R-:W-:-:S04]  /*0060*/  UISETP.NE.U32.AND UP0, UPT, UR8, URZ, UPT ;  /* 0x000000ff0800728c */ /* 0x008fc8000bf05070 */
[----:B------:R-:W-:Y:S02]  /*0070*/  UISETP.NE.AND.EX UP0, UPT, UR9, URZ, UPT, UP0 ;  /* 0x000000ff0900728c */ /* 0x000fe4000bf05300 */
[----:B----4-:R-:W-:Y:S02]  /*0080*/  ULOP3.LUT UR48, UR47, 0x1, URZ, 0xc0, !UPT ;  /* 0x000000012f307892 */ /* 0x010fe4000f8ec0ff */
[----:B------:R-:W-:Y:S01]  /*0090*/  ULOP3.LUT UR49, UR47, 0x1, URZ, 0x3c, !UPT ;  /* 0x000000012f317892 */ /* 0x000fe2000f8e3cff */
[----:B--2---:R-:W-:-:S05]  /*00a0*/  SHF.R.U32.HI R47, RZ, 0x5, R60 ;  /* 0x00000005ff2f7819 */ /* 0x004fca000001163c */
[----:B------:R-:W2:Y:S02]  /*00b0*/  SHFL.IDX PT, R0, R47, RZ, 0x1f ;  /* 0x00001fff2f007589 */ /* 0x000ea400000e0000 */
[----:B--2---:R-:W-:Y:S01]  /*00c0*/  R2UR UR25, R0 ;  /* 0x00000000001972ca */ /* 0x004fe200000e0000 */
[----:B-1----:R-:W-:-:S14]  /*00d0*/  BRA.U UP0, `(.L_x_0) ;  /* 0x0000000100307547 */ /* 0x002fdc000b800000 */
[----:B------:R-:W1:Y:S02]  /*00e0*/  LDCU.64 UR4, c[0x0][0x888] ;  /* 0x00011100ff0477ac */ /* 0x000e640008000a00 */
[----:B-1----:R-:W-:-:S04]  /*00f0*/  UISETP.NE.U32.AND UP0, UPT, UR4, URZ, UPT ;  /* 0x000000ff0400728c */ /* 0x002fc8000bf05070 */
[----:B------:R-:W-:-:S09]  /*0100*/  UISETP.NE.AND.EX UP0, UPT, UR5, URZ, UPT, UP0 ;  /* 0x000000ff0500728c */ /* 0x000fd2000bf05300 */
[----:B------:R-:W-:Y:S05]  /*0110*/  BRA.U !UP0, `(.L_x_1) ;  /* 0x0000000108147547 */ /* 0x000fea000b800000 */
[----:B------:R-:W1:Y:S01]  /*0120*/  LDC.64 R2, c[0x0][0x888] ;  /* 0x00022200ff027b82 */ /* 0x000e620000000a00 */
[----:B------:R-:W1:Y:S02]  /*0130*/  LDCU.64 UR4, c[0x0][0x358] ;  /* 0x00006b00ff0477ac */ /* 0x000e640008000a00 */
[----:B-1----:R1:W5:Y:S01]  /*0140*/  LDG.E R27, desc[UR4][R2.64] ;  /* 0x00000004021b7981 */ /* 0x002362000c1e1900 */
[----:B------:R-:W-:Y:S01]  /*0150*/  HFMA2 R46, -RZ, RZ, 0, 5.9604644775390625e-08 ;  /* 0x00000001ff2e7431 */ /* 0x000fe200000001ff */
[----:B------:R-:W-:Y:S05]  /*0160*/  BRA `(.L_x_0) ;  /* 0x00000000000c7947 */ /* 0x000fea0003800000 */
.L_x_1:
[----:B------:R-:W1:Y:S01]  /*0170*/  LDCU UR4, c[0x0][0x880] ;  /* 0x00011000ff0477ac */ /* 0x000e620008000800 */
[----:B------:R-:W-:Y:S01]  /*0180*/  HFMA2 R46, -RZ, RZ, 0, 5.9604644775390625e-08 ;  /* 0x00000001ff2e7431 */ /* 0x000fe200000001ff */
[----:B-1----:R-:W-:-:S07]  /*0190*/  MOV R27, UR4 ;  /* 0x00000004001b7c02 */ /* 0x002fce0008000f00 */
.L_x_0:
[----:B------:R-:W2:Y:S02]  /*01a0*/  LDCU.64 UR4, c[0x0][0x8b0] ;  /* 0x00011600ff0477ac */ /* 0x000ea40008000a00 */
[----:B--2---:R-:W-:-:S04]  /*01b0*/  UISETP.NE.U32.AND UP0, UPT, UR4, URZ, UPT ;  /* 0x000000ff0400728c */ /* 0x004fc8000bf05070 */
[----:B------:R-:W-:-:S09]  /*01c0*/  UISETP.NE.AND.EX UP0, UPT, UR5, URZ, UPT, UP0 ;  /* 0x000000ff0500728c */ /* 0x000fd2000bf05300 */
[----:B------:R-:W-:Y:S05]  /*01d0*/  BRA.U UP0, `(.L_x_2) ;  /* 0x0000000100287547 */ /* 0x000fea000b800000 */
[----:B------:R-:W2:Y:S02]  /*01e0*/  LDCU.64 UR4, c[0x0][0x8a8] ;  /* 0x00011500ff0477ac */ /* 0x000ea40008000a00 */
[----:B--2---:R-:W-:-:S04]  /*01f0*/  UISETP.NE.U32.AND UP0, UPT, UR4, URZ, UPT ;  /* 0x000000ff0400728c */ /* 0x004fc8000bf05070 */
[----:B------:R-:W-:-:S09]  /*0200*/  UISETP.NE.AND.EX UP0, UPT, UR5, URZ, UPT, UP0 ;  /* 0x000000ff0500728c */ /* 0x000fd2000bf05300 */
[----:B------:R-:W-:Y:S05]  /*0210*/  BRA.U !UP0, `(.L_x_3) ;  /* 0x0000000108107547 */ /* 0x000fea000b800000 */
[----:B------:R-:W2:Y:S01]  /*0220*/  LDC.64 R24, c[0x0][0x8a8] ;  /* 0x00022a00ff187b82 */ /* 0x000ea20000000a00 */
[----:B------:R-:W2:Y:S02]  /*0230*/  LDCU.64 UR4, c[0x0][0x358] ;  /* 0x00006b00ff0477ac */ /* 0x000ea40008000a00 */
[----:B--2---:R2:W5:Y:S01]  /*0240*/  LDG.E R24, desc[UR4][R24.64] ;  /* 0x0000000418187981 */ /* 0x004562000c1e1900 */
[----:B------:R-:W-:Y:S05]  /*0250*/  BRA `(.L_x_2) ;  /* 0x0000000000087947 */ /* 0x000fea0003800000 */
.L_x_3:
[----:B------:R-:W2:Y:S02]  /*0260*/  LDCU UR4, c[0x0][0x8a0] ;  /* 0x00011400ff0477ac */ /* 0x000ea40008000800 */
[----:B--2---:R-:W-:Y:S02]  /*0270*/  MOV R24, UR4 ;  /* 0x0000000400187c02 */ /* 0x004fe40008000f00 */
.L_x_2:
[----:B------:R-:W-:Y:S01]  /*0280*/  IMAD.U32 R0, RZ, RZ, UR25 ;  /* 0x00000019ff007e24 */ /* 0x000fe2000f8e00ff */
[----:B------:R-:W-:Y:S04]  /*0290*/  BSSY.RECONVERGENT B0, `(.L_x_4) ;  /* 0x000000c000007945 */ /* 0x000fe80003800200 */
[C---:B------:R-:W-:Y:S02]  /*02a0*/  ISETP.NE.OR P2, PT, R0.reuse, 0x1, !P1 ;  /* 0x000000010000780c */ /* 0x040fe40004f45670 */
[----:B------:R-:W-:-:S11]  /*02b0*/  ISETP.NE.OR P0, PT, R0, 0x3, !P1 ;  /* 0x000000030000780c */ /* 0x000fd60004f05670 */
[----:B------:R-:W-:Y:S05]  /*02c0*/  @P2 BRA `(.L_x_5) ;  /* 0x0000000000202947 */ /* 0x000fea0003800000 */
[----:B------:R-:W3:Y:S02]  /*02d0*/  LDCU.64 UR4, c[0x0][0x348] ;  /* 0x00006900ff0477ac */ /* 0x000ee40008000a00 */
[----:B---3--:R-:W-:Y:S02]  /*02e0*/  UIADD3 UR6, UP1, UPT, UR4, 0x80, URZ ;  /* 0x0000008004067890 */ /* 0x008fe4000ff3e0ff */
[----:B------:R-:W-:Y:S02]  /*02f0*/  UIADD3 UR4, UP0, UPT, UR4, 0x180, URZ ;  /* 0x0000018004047890 */ /* 0x000fe4000ff1e0ff */
[----:B------:R-:W-:Y:S02]  /*0300*/  UIADD3.X UR7, UPT, UPT, URZ, UR5, URZ, UP1, !UPT ;  /* 0x00000005ff077290 */ /* 0x000fe40008ffe4ff */
[----:B------:R-:W-:-:S07]  /*0310*/  UIADD3.X UR5, UPT, UPT, URZ, UR5, URZ, UP0, !UPT ;  /* 0x00000005ff057290 */ /* 0x000fce00087fe4ff */
[----:B------:R3:W-:Y:S02]  /*0320*/  UTMACCTL.PF [UR6] ;  /* 0x00000000060079b9 */ /* 0x0007e40008040000 */
[----:B------:R3:W-:Y:S02]  /*0330*/  UTMACCTL.PF [UR4] ;  /* 0x00000000040079b9 */ /* 0x0007e40008040000 */
[----:B---3--:R-:W-:Y:S01]  /*0340*/  NOP ;  /* 0x0000000000007918 */ /* 0x008fe20000000000 */
.L_x_5:
[----:B------:R-:W-:Y:S05]  /*0350*/  BSYNC.RECONVERGENT B0 ;  /* 0x0000000000007941 */ /* 0x000fea0003800200 */
.L_x_4:
[----:B------:R-:W-:Y:S04]  /*0360*/  BSSY.RECONVERGENT B0, `(.L_x_6) ;  /* 0x000000a000007945 */ /* 0x000fe80003800200 */
        /* <DEDUP_REMOVED lines=9> */
.L_x_7:
[----:B------:R-:W-:Y:S05]  /*0400*/  BSYNC.RECONVERGENT B0 ;  /* 0x0000000000007941 */ /* 0x000fea0003800200 */
.L_x_6:
[----:B------:R-:W3:Y:S01]  /*0410*/  LDCU.64 UR4, c[0x0][0x888] ;  /* 0x00011100ff0477ac */ /* 0x000ee20008000a00 */
[----:B------:R-:W-:Y:S02]  /*0420*/  UISETP.EQ.U32.AND UP1, UPT, UR8, URZ, UPT ;  /* 0x000000ff0800728c */ /* 0x000fe4000bf22070 */
[----:B------:R-:W-:Y:S02]  /*0430*/  UPLOP3.LUT UP3, UPT, UPT, UPT, UPT, 0x80, 0x8 ;  /* 0x000000000008789c */ /* 0x000fe40003f6f070 */
[----:B---3--:R-:W-:-:S04]  /*0440*/  UISETP.NE.U32.AND UP0, UPT, UR4, URZ, UPT ;  /* 0x000000ff0400728c */ /* 0x008fc8000bf05070 */
[----:B------:R-:W-:-:S04]  /*0450*/  UISETP.NE.AND.EX UP0, UPT, UR5, URZ, UPT, UP0 ;  /* 0x000000ff0500728c */ /* 0x000fc8000bf05300 */
[----:B------:R-:W-:-:S04]  /*0460*/  UISETP.EQ.OR.EX UP2, UPT, UR9, URZ, !UP0, UP1 ;  /* 0x000000ff0900728c */ /* 0x000fc8000c742710 */
[----:B------:R-:W-:-:S06]  /*0470*/  UP2UR UR4, UPR, URZ, 0x4 ;  /* 0x00000004ff047883 */ /* 0x000fcc0008000000 */
[----:B------:R-:W-:Y:S01]  /*0480*/  MOV R51, UR4 ;  /* 0x0000000400337c02 */ /* 0x000fe20008000f00 */
[----:B------:R-:W-:Y:S06]  /*0490*/  BRA.U !UP2, `(.L_x_8) ;  /* 0x000000010a207547 */ /* 0x000fec000b800000 */
[----:B------:R-:W-:Y:S01]  /*04a0*/  UISETP.NE.U32.AND UP1, UPT, UR8, URZ, UPT ;  /* 0x000000ff0800728c */ /* 0x000fe2000bf25070 */
[----:B-----5:R-:W-:Y:S01]  /*04b0*/  FSETP.NEU.AND P0, PT, R27, RZ, PT ;  /* 0x000000ff1b00720b */ /* 0x020fe20003f0d000 */
[----:B------:R-:W-:Y:S02]  /*04c0*/  USEL UR4, URZ, 0xffffffff, UP0 ;  /* 0xffffffffff047887 */ /* 0x000fe40008000000 */
[----:B------:R-:W-:-:S10]  /*04d0*/  UISETP.NE.AND.EX UP1, UPT, UR9, URZ, UPT, UP1 ;  /* 0x000000ff0900728c */ /* 0x000fd4000bf25310 */
[----:B------:R-:W-:Y:S01]  /*04e0*/  VOTEU.ANY UP0, P0 ;  /* 0x0000000000ff7886 */ /* 0x000fe20000000100 */
[----:B------:R-:W-:-:S04]  /*04f0*/  @!UP1 USEL UR4, URZ, 0xffffffff, UP0 ;  /* 0xffffffffff049887 */ /* 0x000fc80008000000 */
[----:B------:R-:W-:-:S04]  /*0500*/  ULOP3.LUT UR4, UR4, 0x1, URZ, 0xc0, !UPT ;  /* 0x0000000104047892 */ /* 0x000fc8000f8ec0ff */
[----:B------:R-:W-:-:S11]  /*0510*/  UISETP.NE.U32.AND UP3, UPT, UR4, 0x1, UPT ;  /* 0x000000010400788c */ /* 0x000fd6000bf65070 */
.L_x_8:
[----:B------:R-:W3:Y:S01]  /*0520*/  SHFL.IDX PT, R0, R47, RZ, 0x1f ;  /* 0x00001fff2f007589 */ /* 0x000ee200000e0000 */
[----:B------:R-:W-:-:S04]  /*0530*/  UISETP.NE.AND UP0, UPT, UR25, 0x2, UPT ;  /* 0x000000021900788c */ /* 0x000fc8000bf05270 */
[----:B------:R-:W-:Y:S02]  /*0540*/  UISETP.EQ.AND UP1, UPT, UR48, URZ, !UP0 ;  /* 0x000000ff3000728c */ /* 0x000fe4000c722270 */
[----:B------:R-:W-:-:S04]  /*0550*/  USEL UR46, URZ, 0x1, UP0 ;  /* 0x00000001ff2e7887 */ /* 0x000fc80008000000 */
[----:B------:R-:W-:Y:S02]  /*0560*/  PLOP3.LUT P3, PT, P1, PT, UP1, 0x80, 0x8 ;  /* 0x000000000008781c */ /* 0x000fe40000f6f018 */
[----:B---3--:R-:W-:-:S13]  /*0570*/  ISETP.NE.AND P0, PT, R0, RZ, PT ;  /* 0x000000ff0000720c */ /* 0x008fda0003f05270 */
[----:B------:R-:W-:Y:S05]  /*0580*/  @P0 BRA `(.L_x_9) ;  /* 0x0000000000a80947 */ /* 0x000fea0003800000 */
[----:B------:R-:W-:Y:S01]  /*0590*/  ELECT P0, URZ, PT ;  /* 0x0000000000ff782f */ /* 0x000fe20003800000 */
[----:B------:R-:W-:-:S12]  /*05a0*/  BSSY.RECONVERGENT B0, `(.L_x_9) ;  /* 0x0000028000007945 */ /* 0x000fd80003800200 */
[----:B------:R-:W-:Y:S05]  /*05b0*/  @!P0 BRA `(.L_x_10) ;  /* 0x0000000000988947 */ /* 0x000fea0003800000 */
[----:B------:R-:W-:Y:S01]  /*05c0*/  UMOV UR4, 0x400 ;  /* 0x0000040000047882 */ /* 0x000fe20000000000 */
[----:B------:R-:W-:Y:S01]  /*05d0*/  UMOV UR8, 0x1 ;  /* 0x0000000100087882 */ /* 0x000fe20000000000 */
[----:B------:R-:W-:Y:S01]  /*05e0*/  UMOV UR6, 0x2 ;  /* 0x0000000200067882 */ /* 0x000fe20000000000 */
[----:B------:R-:W-:Y:S02]  /*05f0*/  ULEA UR4, UR47, UR4, 0x18 ;  /* 0x000000042f047291 */ /* 0x000fe4000f8ec0ff */
[----:B------:R-:W-:-:S04]  /*0600*/  UIADD3 UR8, UPT, UPT, -UR8, 0x100000, URZ ;  /* 0x0010000008087890 */ /* 0x000fc8000fffe1ff */
[----:B------:R-:W-:Y:S02]  /*0610*/  USHF.L.U32 UR9, UR8, 0xb, URZ ;  /* 0x0000000b08097899 */ /* 0x000fe400080006ff */
[----:B------:R-:W-:Y:S02]  /*0620*/  USHF.L.U32 UR8, UR8, 0x1, URZ ;  /* 0x0000000108087899 */ /* 0x000fe400080006ff */
[----:B------:R-:W-:-:S04]  /*0630*/  UIADD3 UR6, UPT, UPT, -UR6, 0x100000, URZ ;  /* 0x0010000006067890 */ /* 0x000fc8000fffe1ff */
[----:B------:R-:W-:Y:S02]  /*0640*/  USHF.L.U32 UR7, UR6, 0xb, URZ ;  /* 0x0000000b06077899 */ /* 0x000fe400080006ff */
[----:B------:R-:W-:Y:S01]  /*0650*/  USHF.L.U32 UR6, UR6, 0x1, URZ ;  /* 0x0000000106067899 */ /* 0x000fe200080006ff */
[----:B------:R-:W3:Y:S03]  /*0660*/  FENCE.VIEW.ASYNC.S ;  /* 0x00000000000073c6 */ /* 0x000ee60000000000 */
[----:B---3--:R3:W4:Y:S08]  /*0670*/  SYNCS.EXCH.64 URZ, [UR4], UR8 ;  /* 0x0000000804ff75b2 */ /* 0x0087300008000100 */
[----:B------:R3:W1:Y:S01]  /*0680*/  SYNCS.EXCH.64 URZ, [UR4+0x68], UR6 ;  /* 0x0000680604ff75b2 */ /* 0x0006620008000100 */
        /* <DEDUP_REMOVED lines=23> */
[----:B------:R3:W1:Y:S02]  /*0800*/  SYNCS.EXCH.64 URZ, [UR4+0xc8], UR6 ;  /* 0x0000c80604ff75b2 */ /* 0x0006640008000100 */
[----:B---34-:R-:W-:Y:S01]  /*0810*/  NOP ;  /* 0x0000000000007918 */ /* 0x018fe20000000000 */
.L_x_10:
[----:B------:R-:W-:Y:S05]  /*0820*/  BSYNC.RECONVERGENT B0 ;  /* 0x0000000000007941 */ /* 0x000fea0003800200 */
.L_x_9:
[----:B------:R-:W3:Y:S01]  /*0830*/  SHFL.IDX PT, R0, R47, RZ, 0x1f ;  /* 0x00001fff2f007589 */ /* 0x000ee200000e0000 */
[----:B------:R-:W-:Y:S01]  /*0840*/  NOP ;  /* 0x0000000000007918 */ /* 0x000fe20000000000 */
[----:B---3--:R-:W-:-:S13]  /*0850*/  ISETP.NE.AND P0, PT, R0, 0x1, PT ;  /* 0x000000010000780c */ /* 0x008fda0003f05270 */
[----:B------:R-:W-:Y:S05]  /*0860*/  @P0 BRA `(.L_x_11) ;  /* 0x0000000000540947 */ /* 0x000fea0003800000 */
        /* <DEDUP_REMOVED lines=10> */
[----:B------:R-:W-:Y:S01]  /*0910*/  ELECT P0, URZ, PT ;  /* 0x0000000000ff782f */ /* 0x000fe20003800000 */
[----:B------:R-:W3:Y:S02]  /*0920*/  FENCE.VIEW.ASYNC.S ;  /* 0x00000000000073c6 */ /* 0x000ee40000000000 */
[----:B---3--:R3:W4:Y:S08]  /*0930*/  SYNCS.EXCH.64 URZ, [UR4+0xd0], UR8 ;  /* 0x0000d00804ff75b2 */ /* 0x0087300008000100 */
[----:B------:R3:W1:Y:S01]  /*0940*/  SYNCS.EXCH.64 URZ, [UR4+0xf0], UR6 ;  /* 0x0000f00604ff75b2 */ /* 0x0006620008000100 */
[----:B------:R3:W1:Y:S01]  /*0950*/  SYNCS.EXCH.64 URZ, [UR4+0xd8], UR8 ;  /* 0x0000d80804ff75b2 */ /* 0x0006620008000100 */
[----:B------:R3:W1:Y:S01]  /*0960*/  SYNCS.EXCH.64 URZ, [UR4+0xf8], UR6 ;  /* 0x0000f80604ff75b2 */ /* 0x0006620008000100 */
[----:B------:R3:W1:Y:S01]  /*0970*/  SYNCS.EXCH.64 URZ, [UR4+0xe0], UR8 ;  /* 0x0000e00804ff75b2 */ /* 0x0006620008000100 */
[----:B------:R3:W1:Y:S01]  /*0980*/  SYNCS.EXCH.64 URZ, [UR4+0x100], UR6 ;  /* 0x0001000604ff75b2 */ /* 0x0006620008000100 */
[----:B------:R3:W1:Y:S01]  /*0990*/  SYNCS.EXCH.64 URZ, [UR4+0xe8], UR8 ;  /* 0x0000e80804ff75b2 */ /* 0x0006620008000100 */
[----:B------:R3:W1:Y:S01]  /*09a0*/  SYNCS.EXCH.64 URZ, [UR4+0x108], UR6 ;  /* 0x0001080604ff75b2 */ /* 0x0006620008000100 */
[----:B------:R-:W-:Y:S01]  /*09b0*/  NOP ;  /* 0x0000000000007918 */ /* 0x000fe20000000000 */
.L_x_11:
[----:B------:R-:W2:Y:S01]  /*09c0*/  SHFL.IDX PT, R0, R47, RZ, 0x1f ;  /* 0x00001fff2f007589 */ /* 0x000ea200000e0000 */
[----:B------:R-:W-:Y:S01]  /*09d0*/  NOP ;  /* 0x0000000000007918 */ /* 0x000fe20000000000 */
[----:B--2---:R-:W-:-:S13]  /*09e0*/  ISETP.NE.AND P0, PT, R0, 0x3, PT ;  /* 0x000000030000780c */ /* 0x004fda0003f05270 */
[----:B------:R-:W-:Y:S05]  /*09f0*/  @P0 BRA `(.L_x_12) ;  /* 0x00000000002c0947 */ /* 0x000fea0003800000 */
[----:B---3--:R-:W-:Y:S01]  /*0a00*/  UMOV UR6, 0x400 ;  /* 0x0000040000067882 */ /* 0x008fe20000000000 */
[----:B------:R-:W-:Y:S01]  /*0a10*/  UMOV UR4, 0x20 ;  /* 0x0000002000047882 */ /* 0x000fe20000000000 */
[----:B------:R-:W-:Y:S02]  /*0a20*/  ULEA UR6, UR47, UR6, 0x18 ;  /* 0x000000062f067291 */ /* 0x000fe4000f8ec0ff */
[----:B------:R-:W-:-:S04]  /*0a30*/  UIADD3 UR4, UPT, UPT, -UR4, 0x100000, URZ ;  /* 0x0010000004047890 */ /* 0x000fc8000fffe1ff */
[----:B------:R-:W-:Y:S02]  /*0a40*/  USHF.L.U32 UR5, UR4, 0xb, URZ ;  /* 0x0000000b04057899 */ /* 0x000fe400080006ff */
[----:B------:R-:W-:Y:S01]  /*0a50*/  USHF.L.U32 UR4, UR4, 0x1, URZ ;  /* 0x0000000104047899 */ /* 0x000fe200080006ff */
[----:B------:R-:W-:Y:S01]  /*0a60*/  ELECT P0, URZ, PT ;  /* 0x0000000000ff782f */ /* 0x000fe20003800000 */
[----:B------:R-:W2:Y:S10]  /*0a70*/  FENCE.VIEW.ASYNC.S ;  /* 0x00000000000073c6 */ /* 0x000eb40000000000 */
[----:B--2---:R2:W3:Y:S01]  /*0a80*/  SYNCS.EXCH.64 URZ, [UR6+0x110], UR4 ;  /* 0x0001100406ff75b2 */ /* 0x0044e20008000100 */
[----:B------:R2:W1:Y:S01]  /*0a90*/  SYNCS.EXCH.64 URZ, [UR6+0x118], UR4 ;  /* 0x0001180406ff75b2 */ /* 0x0004620008000100 */
[----:B------:R-:W-:Y:S01]  /*0aa0*/  NOP ;  /* 0x0000000000007918 */ /* 0x000fe20000000000 */
.L_x_12:
[----:B------:R-:W4:Y:S01]  /*0ab0*/  SHFL.IDX PT, R0, R47, RZ, 0x1f ;  /* 0x00001fff2f007589 */ /* 0x000f2200000e0000 */
[----:B------:R-:W-:Y:S01]  /*0ac0*/  NOP ;  /* 0x0000000000007918 */ /* 0x000fe20000000000 */
[----:B----4-:R-:W-:-:S13]  /*0ad0*/  ISETP.NE.AND P0, PT, R0, 0x4, PT ;  /* 0x000000040000780c */ /* 0x010fda0003f05270 */
[----:B------:R-:W-:Y:S05]  /*0ae0*/  @P0 BRA `(.L_x_13) ;  /* 0x0000000000480947 */ /* 0x000fea0003800000 */
[----:B--23--:R-:W-:Y:S01]  /*0af0*/  UMOV UR4, 0x3a0 ;  /* 0x000003a000047882 */ /* 0x00cfe20000000000 */
[----:B------:R-:W-:Y:S01]  /*0b00*/  UMOV UR6, 0x400 ;  /* 0x0000040000067882 */ /* 0x000fe20000000000 */
[----:B------:R-:W-:Y:S01]  /*0b10*/  USEL UR4, UR4, 0x320, UP3 ;  /* 0x0000032004047887 */ /* 0x000fe20009800000 */
        /* <DEDUP_REMOVED lines=9> */
[----:B------:R-:W2:Y:S02]  /*0bb0*/  FENCE.VIEW.ASYNC.S ;  /* 0x00000000000073c6 */ /* 0x000ea40000000000 */
[----:B--2---:R4:W2:Y:S08]  /*0bc0*/  SYNCS.EXCH.64 URZ, [UR6+0x120], UR8 ;  /* 0x0001200806ff75b2 */ /* 0x0048b00008000100 */
[----:B------:R4:W3:Y:S01]  /*0bd0*/  SYNCS.EXCH.64 URZ, [UR6+0x130], UR4 ;  /* 0x0001300406ff75b2 */ /* 0x0008e20008000100 */
[----:B------:R4:W1:Y:S01]  /*0be0*/  SYNCS.EXCH.64 URZ, [UR6+0x128], UR8 ;  /* 0x0001280806ff75b2 */ /* 0x0008620008000100 */
[----:B------:R4:W1:Y:S02]  /*0bf0*/  SYNCS.EXCH.64 URZ, [UR6+0x138], UR4 ;  /* 0x0001380406ff75b2 */ /* 0x0008640008000100 */
[----:B----4-:R-:W-:Y:S01]  /*0c00*/  NOP ;  /* 0x0000000000007918 */ /* 0x010fe20000000000 */
.L_x_13:
[----:B------:R-:W4:Y:S01]  /*0c10*/  SHFL.IDX PT, R0, R47, RZ, 0x1f ;  /* 0x00001fff2f007589 */ /* 0x000f2200000e0000 */
[----:B------:R-:W-:Y:S01]  /*0c20*/  NOP ;  /* 0x0000000000007918 */ /* 0x000fe20000000000 */
[----:B----4-:R-:W-:-:S13]  /*0c30*/  ISETP.NE.AND P0, PT, R0, 0x5, PT ;  /* 0x000000050000780c */ /* 0x010fda0003f05270 */
[----:B------:R-:W-:Y:S05]  /*0c40*/  @P0 BRA `(.L_x_14) ;  /* 0x0000000000540947 */ /* 0x000fea0003800000 */
[----:B--23--:R-:W-:Y:S01]  /*0c50*/  UMOV UR4, 0x400 ;  /* 0x0000040000047882 */ /* 0x00cfe20000000000 */
        /* <DEDUP_REMOVED lines=14> */
[----:B------:R4:W1:Y:S01]  /*0d40*/  SYNCS.EXCH.64 URZ, [UR4+0x168], UR8 ;  /* 0x0001680804ff75b2 */ /* 0x0008620008000100 */
[----:B------:R4:W1:Y:S01]  /*0d50*/  SYNCS.EXCH.64 URZ, [UR4+0x150], UR6 ;  /* 0x0001500604ff75b2 */ /* 0x0008620008000100 */
[----:B------:R4:W1:Y:S01]  /*0d60*/  SYNCS.EXCH.64 URZ, [UR4+0x170], UR8 ;  /* 0x0001700804ff75b2 */ /* 0x0008620008000100 */
[----:B------:R4:W1:Y:S01]  /*0d70*/  SYNCS.EXCH.64 URZ, [UR4+0x158], UR6 ;  /* 0x0001580604ff75b2 */ /* 0x0008620008000100 */
[----:B------:R4:W1:Y:S02]  /*0d80*/  SYNCS.EXCH.64 URZ, [UR4+0x178], UR8 ;  /* 0x0001780804ff75b2 */ /* 0x0008640008000100 */
[----:B----4-:R-:W-:Y:S01]  /*0d90*/  NOP ;  /* 0x0000000000007918 */ /* 0x010fe20000000000 */
.L_x_14:
[----:B------:R-:W4:Y:S01]  /*0da0*/  SHFL.IDX PT, R0, R47, RZ, 0x1f ;  /* 0x00001fff2f007589 */ /* 0x000f2200000e0000 */
[----:B------:R-:W-:Y:S01]  /*0db0*/  ISETP.NE.OR P1, PT, RZ, UR25, !P1 ;  /* 0x00000019ff007c0c */ /* 0x000fe2000cf25670 */
[----:B------:R-:W-:Y:S01]  /*0dc0*/  NOP ;  /* 0x0000000000007918 */ /* 0x000fe20000000000 */
[----:B----4-:R-:W-:-:S13]  /*0dd0*/  ISETP.NE.AND P0, PT, R0, 0x3, PT ;  /* 0x000000030000780c */ /* 0x010fda0003f05270 */
[----:B------:R-:W-:Y:S05]  /*0de0*/  @P0 BRA `(.L_x_15) ;  /* 0x0000000000340947 */ /* 0x000fea0003800000 */
[----:B--23--:R-:W-:Y:S01]  /*0df0*/  UMOV UR4, 0x400 ;  /* 0x0000040000047882 */ /* 0x00cfe20000000000 */
[----:B------:R-:W-:Y:S01]  /*0e00*/  UMOV UR6, 0x20 ;  /* 0x0000002000067882 */ /* 0x000fe20000000000 */
[----:B------:R-:W-:Y:S02]  /*0e10*/  ULEA UR4, UR47, UR4, 0x18 ;  /* 0x000000042f047291 */ /* 0x000fe4000f8ec0ff */
[----:B------:R-:W-:-:S04]  /*0e20*/  UIADD3 UR6, UPT, UPT, -UR6, 0x100000, URZ ;  /* 0x0010000006067890 */ /* 0x000fc8000fffe1ff */
[----:B------:R-:W-:Y:S02]  /*0e30*/  USHF.L.U32 UR7, UR6, 0xb, URZ ;  /* 0x0000000b06077899 */ /* 0x000fe400080006ff */
[----:B------:R-:W-:Y:S01]  /*0e40*/  USHF.L.U32 UR6, UR6, 0x1, URZ ;  /* 0x0000000106067899 */ /* 0x000fe200080006ff */
[----:B------:R-:W-:Y:S01]  /*0e50*/  ELECT P0, URZ, PT ;  /* 0x0000000000ff782f */ /* 0x000fe20003800000 */
[----:B------:R-:W2:Y:S10]  /*0e60*/  FENCE.VIEW.ASYNC.S ;  /* 0x00000000000073c6 */ /* 0x000eb40000000000 */
[----:B--2---:R4:W2:Y:S01]  /*0e70*/  SYNCS.EXCH.64 URZ, [UR4+0x180], UR6 ;  /* 0x0001800604ff75b2 */ /* 0x0048a20008000100 */
[----:B------:R4:W3:Y:S01]  /*0e80*/  SYNCS.EXCH.64 URZ, [UR4+0x190], UR6 ;  /* 0x0001900604ff75b2 */ /* 0x0008e20008000100 */
[----:B------:R4:W1:Y:S01]  /*0e90*/  SYNCS.EXCH.64 URZ, [UR4+0x188], UR6 ;  /* 0x0001880604ff75b2 */ /* 0x0008620008000100 */
[----:B------:R4:W1:Y:S02]  /*0ea0*/  SYNCS.EXCH.64 URZ, [UR4+0x198], UR6 ;  /* 0x0001980604ff75b2 */ /* 0x0008640008000100 */
[----:B----4-:R-:W-:Y:S01]  /*0eb0*/  NOP ;  /* 0x0000000000007918 */ /* 0x010fe20000000000 */
.L_x_15:
[----:B------:R-:W-:Y:S01]  /*0ec0*/  VOTEU.ALL UP0, P1 ;  /* 0x0000000000ff7886 */ /* 0x000fe20000800000 */
[----:B--23--:R-:W-:Y:S01]  /*0ed0*/  UMOV UR4, 0x20 ;  /* 0x0000002000047882 */ /* 0x00cfe20000000000 */
[----:B------:R-:W2:Y:S01]  /*0ee0*/  LDCU UR7, c[0x0][0x36c] ;  /* 0x00006d80ff0777ac */ /* 0x000ea20008000800 */
[----:B------:R-:W-:Y:S01]  /*0ef0*/  NOP ;  /* 0x0000000000007918 */ /* 0x000fe20000000000 */
[----:B------:R-:W-:Y:S01]  /*0f00*/  LOP3.LUT R0, R60, 0x1f, RZ, 0xc0, !PT ;  /* 0x0000001f3c007812 */ /* 0x000fe200078ec0ff */
[----:B------:R-:W-:Y:S01]  /*0f10*/  @!UP0 UMOV UR6, 0x400 ;  /* 0x0000040000068882 */ /* 0x000fe20000000000 */
[----:B------:R-:W-:-:S04]  /*0f20*/  @!UP0 UIADD3 UR4, UPT, UPT, -UR4, 0x100000, URZ ;  /* 0x0010000004048890 */ /* 0x000fc8000fffe1ff */
[----:B------:R-:W-:Y:S02]  /*0f30*/  @!UP0 USHF.L.U32 UR5, UR4, 0xb, URZ ;  /* 0x0000000b04058899 */ /* 0x000fe400080006ff */
[----:B------:R-:W-:Y:S02]  /*0f40*/  @!UP0 USHF.L.U32 UR4, UR4, 0x1, URZ ;  /* 0x0000000104048899 */ /* 0x000fe400080006ff */
[----:B------:R-:W-:Y:S01]  /*0f50*/  @!UP0 ULEA UR6, UR47, UR6, 0x18 ;  /* 0x000000062f068291 */ /* 0x000fe2000f8ec0ff */
[----:B------:R-:W-:Y:S01]  /*0f60*/  VOTEU.ALL UP0, P1 ;  /* 0x0000000000ff7886 */ /* 0x000fe20000800000 */
[----:B------:R-:W-:Y:S02]  /*0f70*/  UISETP.NE.AND UP4, UPT, UR25, URZ, UPT ;  /* 0x000000ff1900728c */ /* 0x000fe4000bf85270 */
[----:B--2---:R-:W-:Y:S01]  /*0f80*/  UISETP.EQ.U32.AND UP5, UPT, UR7, 0x1, UPT ;  /* 0x000000010700788c */ /* 0x004fe2000bfa2070 */
[----:B------:R-:W2:Y:S07]  /*0f90*/  FENCE.VIEW.ASYNC.S ;  /* 0x00000000000073c6 */ /* 0x000eae0000000000 */
[----:B--2---:R2:W3:Y:S01]  /*0fa0*/  @!UP0 SYNCS.EXCH.64 URZ, [UR6+0x1a0], UR4 ;  /* 0x0001a00406ff85b2 */ /* 0x0044e20008000100 */
[----:B------:R-:W-:Y:S05]  /*0fb0*/  BRA.U !UP5, `(.L_x_16) ;  /* 0x000000010d087547 */ /* 0x000fea000b800000 */
[----:B-1-3--:R-:W-:Y:S01]  /*0fc0*/  UCGABAR_ARV ;  /* 0x00000000000079c7 */ /* 0x00afe20008000000 */
[----:B------:R-:W-:Y:S05]  /*0fd0*/  BRA `(.L_x_17) ;  /* 0x0000000000047947 */ /* 0x000fea0003800000 */
.L_x_16:
[----:B-1-3--:R-:W-:Y:S01]  /*0fe0*/  NOP ;  /* 0x0000000000007918 */ /* 0x00afe20000000000 */
.L_x_17:
[----:B------:R-:W1:Y:S01]  /*0ff0*/  S2UR UR20, SR_CTAID.X ;  /* 0x00000000001479c3 */ /* 0x000e620000002500 */
[----:B------:R-:W-:-:S05]  /*1000*/  CS2R.32 R50, SR_CgaSize ;  /* 0x0000000000327805 */ /* 0x000fca0000008a00 */
[----:B------:R-:W-:-:S05]  /*1010*/  IMAD R50, R50, -0xa0, RZ ;  /* 0xffffff6032327824 */ /* 0x000fca00078e02ff */
[----:B--2---:R-:W-:-:S14]  /*1020*/  R2UR UR5, R50 ;  /* 0x00000000320572ca */ /* 0x004fdc00000e0000 */
[----:B------:R-:W2:Y:S01]  /*1030*/  LDCU UR5, c[0x0][UR5+0x2b0] ;  /* 0x00005600050577ac */ /* 0x000ea20008000800 */
[----:B------:R-:W-:-:S05]  /*1040*/  CS2R.32 R50, SR_CgaSize ;  /* 0x0000000000327805 */ /* 0x000fca0000008a00 */
[----:B------:R-:W-:-:S05]  /*1050*/  IMAD R50, R50, -0xa0, RZ ;  /* 0xffffff6032327824 */ /* 0x000fca00078e02ff */
[----:B------:R-:W-:-:S14]  /*1060*/  R2UR UR4, R50 ;  /* 0x00000000320472ca */ /* 0x000fdc00000e0000 */
[----:B------:R-:W3:Y:S01]  /*1070*/  LDCU UR4, c[0x0][UR4+0x2b4] ;  /* 0x00005680040477ac */ /* 0x000ee20008000800 */
[----:B------:R-:W4:Y:S01]  /*1080*/  S2UR UR7, SR_CTAID.Y ;  /* 0x00000000000779c3 */ /* 0x000f220000002600 */
[----:B------:R-:W-:-:S05]  /*1090*/  CS2R.32 R50, SR_CgaSize ;  /* 0x0000000000327805 */ /* 0x000fca0000008a00 */
[----:B------:R-:W-:-:S05]  /*10a0*/  IMAD R50, R50, -0xa0, RZ ;  /* 0xffffff6032327824 */ /* 0x000fca00078e02ff */
[----:B------:R-:W-:-:S14]  /*10b0*/  R2UR UR8, R50 ;  /* 0x00000000320872ca */ /* 0x000fdc00000e0000 */
[----:B------:R-:W3:Y:S01]  /*10c0*/  LDCU UR8, c[0x0][UR8+0x2a0] ;  /* 0x00005400080877ac */ /* 0x000ee20008000800 */
[----:B------:R-:W3:Y:S01]  /*10d0*/  LDCU UR21, c[0x0][0xb24] ;  /* 0x00016480ff1577ac */ /* 0x000ee20008000800 */
[----:B------:R-:W1:Y:S01]  /*10e0*/  S2UR UR36, SR_CTAID.Z ;  /* 0x00000000002479c3 */ /* 0x000e620000002700 */
[----:B------:R-:W-:-:S05]  /*10f0*/  CS2R.32 R50, SR_CgaSize ;  /* 0x0000000000327805 */ /* 0x000fca0000008a00 */
[----:B------:R-:W-:-:S05]  /*1100*/  IMAD R50, R50, -0xa0, RZ ;  /* 0xffffff6032327824 */ /* 0x000fca00078e02ff */
[----:B------:R-:W-:-:S14]  /*1110*/  R2UR UR63, R50 ;  /* 0x00000000323f72ca */ /* 0x000fdc00000e0000 */
[----:B------:R-:W3:Y:S01]  /*1120*/  LDCU UR63, c[0x0][UR63+0x2a4] ;  /* 0x000054803f3f77ac */ /* 0x000ee20008000800 */
[----:B------:R-:W-:Y:S02]  /*1130*/  UISETP.GT.U32.AND UP0, UPT, UR48, 0xffff, UPT ;  /* 0x0000ffff3000788c */ /* 0x000fe4000bf04070 */
[----:B------:R-:W-:Y:S01]  /*1140*/  USHF.L.U32 UR27, UR47, 0xa, URZ ;  /* 0x0000000a2f1b7899 */ /* 0x000fe200080006ff */
[----:B-1----:R-:W-:Y:S01]  /*1150*/  I2FP.F32.U32 R3, UR20 ;  /* 0x0000001400037c45 */ /* 0x002fe20008201000 */
[----:B------:R-:W-:Y:S01]  /*1160*/  UMOV UR30, 0x5 ;  /* 0x00000005001e7882 */ /* 0x000fe20000000000 */
[----:B------:R-:W1:Y:S03]  /*1170*/  LDCU UR45, c[0x0][0xb24] ;  /* 0x00016480ff2d77ac */ /* 0x000e660008000800 */
[----:B--2---:R-:W-:Y:S01]  /*1180*/  FMUL R3, R3, UR5 ;  /* 0x0000000503037c20 */ /* 0x004fe20008400000 */
[----:B------:R-:W2:Y:S01]  /*1190*/  LDCU UR29, c[0x0][0xb30] ;  /* 0x00016600ff1d77ac */ /* 0x000ea20008000800 */
[----:B----4-:R-:W-:Y:S01]  /*11a0*/  I2FP.F32.U32 R2, UR7 ;  /* 0x0000000700027c45 */ /* 0x010fe20008201000 */
[----:B------:R-:W-:-:S03]  /*11b0*/  USHF.L.U32 UR44, UR20, 0x6, URZ ;  /* 0x00000006142c7899 */ /* 0x000fc600080006ff */
[----:B------:R-:W4:Y:S01]  /*11c0*/  F2I.U32.TRUNC.NTZ R3, R3 ;  /* 0x0000000300037305 */ /* 0x000f22000020f000 */
[----:B------:R-:W-:Y:S01]  /*11d0*/  USEL UR26, UR48, 0xffff, !UP0 ;  /* 0x0000ffff301a7887 */ /* 0x000fe2000c000000 */
[----:B---3--:R-:W-:Y:S01]  /*11e0*/  FMUL R2, R2, UR4 ;  /* 0x0000000402027c20 */ /* 0x008fe20008400000 */
[----:B------:R-:W-:Y:S01]  /*11f0*/  UISETP.GE.AND UP2, UPT, UR21, 0x1, UPT ;  /* 0x000000011500788c */ /* 0x000fe2000bf46270 */
[----:B------:R-:W-:-:S04]  /*1200*/  UMOV UR24, UR7 ;  /* 0x0000000700187c82 */ /* 0x000fc80008000000 */
[----:B------:R-:W3:Y:S01]  /*1210*/  F2I.U32.TRUNC.NTZ R2, R2 ;  /* 0x0000000200027305 */ /* 0x000ee2000020f000 */
[----:B----4-:R-:W-:Y:S02]  /*1220*/  R2UR UR4, R3 ;  /* 0x00000000030472ca */ /* 0x010fe400000e0000 */
[----:B------:R-:W-:Y:S02]  /*1230*/  PRMT R3, RZ, 0x7610, R3 ;  /* 0x00007610ff037816 */ /* 0x000fe40000000003 */
[----:B---3--:R-:W-:Y:S02]  /*1240*/  R2UR UR6, R2 ;  /* 0x00000000020672ca */ /* 0x008fe400000e0000 */
[----:B------:R-:W-:-:S07]  /*1250*/  PRMT R2, RZ, 0x7610, R2 ;  /* 0x00007610ff027816 */ /* 0x000fce0000000002 */
[----:B------:R-:W-:-:S04]  /*1260*/  UIADD3 UR5, UPT, UPT, -UR4, URZ, URZ ;  /* 0x000000ff04057290 */ /* 0x000fc8000fffe1ff */
[----:B------:R-:W-:Y:S02]  /*1270*/  UIMAD UR5, UR8, UR5, UR20 ;  /* 0x00000005080572a4 */ /* 0x000fe4000f8e0214 */
[----:B------:R-:W-:-:S04]  /*1280*/  UIADD3 UR4, UPT, UPT, -UR6, URZ, URZ ;  /* 0x000000ff06047290 */ /* 0x000fc8000fffe1ff */
[----:B------:R-:W-:Y:S01]  /*1290*/  IMAD.U32 R50, RZ, RZ, UR5 ;  /* 0x00000005ff327e24 */ /* 0x000fe2000f8e00ff */
[----:B------:R-:W-:Y:S01]  /*12a0*/  UIMAD UR63, UR63, UR4, UR7 ;  /* 0x000000043f3f72a4 */ /* 0x000fe2000f8e0207 */
[----:B-12---:R-:W-:Y:S11]  /*12b0*/  BRA.U UP4, `(.L_x_18) ;  /* 0x0000000104407547 */ /* 0x006ff6000b800000 */
[----:B------:R-:W-:-:S13]  /*12c0*/  R2UR UR4, R50 ;  /* 0x00000000320472ca */ /* 0x000fda00000e0000 */
[----:B------:R-:W-:Y:S02]  /*12d0*/  UISETP.GT.U32.AND UP0, UPT, UR4, 0x1, UPT ;  /* 0x000000010400788c */ /* 0x000fe4000bf04070 */
[----:B------:R-:W-:Y:S02]  /*12e0*/  ULOP3.LUT UR4, UR4, 0xfffffffe, URZ, 0xc0, !UPT ;  /* 0xfffffffe04047892 */ /* 0x000fe4000f8ec0ff */
[----:B------:R-:W-:Y:S02]  /*12f0*/  UISETP.NE.AND UP1, UPT, UR63, URZ, UP0 ;  /* 0x000000ff3f00728c */ /* 0x000fe40008725270 */
[----:B------:R-:W-:Y:S02]  /*1300*/  UISETP.NE.AND UP0, UPT, UR63, 0x1, UP0 ;  /* 0x000000013f00788c */ /* 0x000fe40008705270 */
[----:B------:R-:W-:Y:S02]  /*1310*/  USEL UR7, URZ, 0x1, UP1 ;  /* 0x00000001ff077887 */ /* 0x000fe40008800000 */
[----:B------:R-:W-:-:S02]  /*1320*/  USEL UR6, URZ, 0x4, UP0 ;  /* 0x00000004ff067887 */ /* 0x000fc40008000000 */
[----:B------:R-:W-:Y:S02]  /*1330*/  USEL UR5, URZ, 0x2, UP1 ;  /* 0x00000002ff057887 */ /* 0x000fe40008800000 */
[----:B------:R-:W-:Y:S02]  /*1340*/  ULEA UR4, UR63, UR4, 0x1 ;  /* 0x000000043f047291 */ /* 0x000fe4000f8e08ff */
[----:B------:R-:W-:Y:S02]  /*1350*/  USEL UR8, URZ, 0x8, UP0 ;  /* 0x00000008ff087887 */ /* 0x000fe40008000000 */
[----:B------:R-:W-:-:S03]  /*1360*/  UIADD3 UR5, UPT, UPT, UR5, UR6, UR7 ;  /* 0x0000000605057290 */ /* 0x000fc6000fffe007 */
[----:B------:R-:W-:Y:S01]  /*1370*/  UMOV UR6, 0x3 ;  /* 0x0000000300067882 */ /* 0x000fe20000000000 */
[----:B------:R-:W-:Y:S02]  /*1380*/  UIADD3 UR5, UPT, UPT, UR5, UR8, URZ ;  /* 0x0000000805057290 */ /* 0x000fe4000fffe0ff */
[----:B------:R-:W-:-:S04]  /*1390*/  USHF.L.U32 UR4, UR6, UR4, URZ ;  /* 0x0000000406047299 */ /* 0x000fc800080006ff */
[----:B------:R-:W-:Y:S02]  /*13a0*/  MOV R3, UR5 ;  /* 0x0000000500037c02 */ /* 0x000fe40008000f00 */
[----:B------:R-:W-:Y:S02]  /*13b0*/  IMAD.U32 R2, RZ, RZ, UR4 ;  /* 0x00000004ff027e24 */ /* 0x000fe4000f8e00ff */
.L_x_18:
[----:B------:R-:W-:Y:S05]  /*13c0*/  BRA.U !UP2, `(.L_x_19) ;  /* 0x000000010ad47547 */ /* 0x000fea000b800000 */
[----:B------:R-:W1:Y:S01]  /*13d0*/  LDCU.128 UR12, c[0x0][0xb10] ;  /* 0x00016200ff0c77ac */ /* 0x000e620008000c00 */
[----:B------:R-:W2:Y:S01]  /*13e0*/  LDCU UR6, c[0x0][0x370] ;  /* 0x00006e00ff0677ac */ /* 0x000ea20008000800 */
[----:B------:R-:W3:Y:S01]  /*13f0*/  LDCU UR5, c[0x0][0x374] ;  /* 0x00006e80ff0577ac */ /* 0x000ee20008000800 */
[----:B------:R-:W4:Y:S01]  /*1400*/  LDCU UR28, c[0x0][0xb0c] ;  /* 0x00016180ff1c77ac */ /* 0x000f220008000800 */
[----:B------:R-:W4:Y:S01]  /*1410*/  LDCU UR4, c[0x0][0xb20] ;  /* 0x00016400ff0477ac */ /* 0x000f220008000800 */
[----:B------:R-:W4:Y:S01]  /*1420*/  LDCU.64 UR8, c[0x0][0xb28] ;  /* 0x00016500ff0877ac */ /* 0x000f220008000a00 */
[----:B-1----:R-:W-:Y:S02]  /*1430*/  UISETP.NE.AND UP0, UPT, UR14, 0x1, UPT ;  /* 0x000000010e00788c */ /* 0x002fe4000bf05270 */
[----:B---3--:R-:W-:Y:S02]  /*1440*/  UIMAD.WIDE.U32 UR10, UR5, UR15, URZ ;  /* 0x0000000f050a72a5 */ /* 0x008fe4000f8e00ff */
[----:B--2---:R-:W-:-:S02]  /*1450*/  UIMAD.WIDE.U32 UR18, UR6, UR12, URZ ;  /* 0x0000000c061272a5 */ /* 0x004fc4000f8e00ff */
[----:B----4-:R-:W-:Y:S02]  /*1460*/  UISETP.NE.AND UP1, UPT, UR28, 0x1, UPT ;  /* 0x000000011c00788c */ /* 0x010fe4000bf25270 */
[----:B------:R-:W-:Y:S01]  /*1470*/  UISETP.NE.AND UP2, UPT, UR21, 0x1, UPT ;  /* 0x000000011500788c */ /* 0x000fe2000bf45270 */
[----:B------:R-:W-:Y:S02]  /*1480*/  UMOV UR10, UR11 ;  /* 0x0000000b000a7c82 */ /* 0x000fe40008000000 */
[----:B------:R-:W-:Y:S01]  /*1490*/  UMOV UR18, UR19 ;  /* 0x0000001300127c82 */ /* 0x000fe20008000000 */
[----:B------:R-:W-:Y:S02]  /*14a0*/  @UP0 USHF.R.U32.HI UR5, URZ, UR4, UR10 ;  /* 0x00000004ff050299 */ /* 0x000fe4000801160a */
[----:B------:R-:W-:Y:S02]  /*14b0*/  UIMAD.WIDE.U32 UR22, UR24, UR15, URZ ;  /* 0x0000000f181672a5 */ /* 0x000fe4000f8e00ff */
[----:B------:R-:W-:-:S02]  /*14c0*/  UIMAD.WIDE.U32 UR10, UR5, UR8, URZ ;  /* 0x00000008050a72a5 */ /* 0x000fc4000f8e00ff */
[----:B------:R-:W-:Y:S02]  /*14d0*/  @UP1 USHF.R.U32.HI UR6, URZ, UR13, UR18 ;  /* 0x0000000dff061299 */ /* 0x000fe40008011612 */
[----:B------:R-:W-:Y:S02]  /*14e0*/  UIMAD.WIDE.U32 UR16, UR20, UR12, URZ ;  /* 0x0000000c141072a5 */ /* 0x000fe4000f8e00ff */
[----:B------:R-:W-:Y:S01]  /*14f0*/  UIMAD.WIDE.U32 UR18, UR6, UR8, URZ ;  /* 0x00000008061272a5 */ /* 0x000fe2000f8e00ff */
[----:B------:R-:W-:Y:S01]  /*1500*/  UMOV UR22, UR23 ;  /* 0x0000001700167c82 */ /* 0x000fe20008000000 */
[----:B------:R-:W-:Y:S01]  /*1510*/  UMOV UR10, UR11 ;  /* 0x0000000b000a7c82 */ /* 0x000fe20008000000 */
[----:B------:R-:W-:Y:S02]  /*1520*/  USHF.R.U32.HI UR22, URZ, UR4, UR22 ;  /* 0x00000004ff167299 */ /* 0x000fe40008011616 */
[----:B------:R-:W-:Y:S02]  /*1530*/  @UP2 USHF.R.U32.HI UR5, URZ, UR9, UR10 ;  /* 0x00000009ff052299 */ /* 0x000fe4000801160a */
[----:B------:R-:W-:Y:S01]  /*1540*/  UMOV UR7, UR19 ;  /* 0x0000001300077c82 */ /* 0x000fe20008000000 */
[----:B------:R-:W-:Y:S01]  /*1550*/  UMOV UR16, UR17 ;  /* 0x0000001100107c82 */ /* 0x000fe20008000000 */
[----:B------:R-:W-:-:S02]  /*1560*/  @UP2 USHF.R.U32.HI UR6, URZ, UR9, UR7 ;  /* 0x00000009ff062299 */ /* 0x000fc40008011607 */
[----:B------:R-:W-:Y:S02]  /*1570*/  USHF.R.U32.HI UR13, URZ, UR13, UR16 ;  /* 0x0000000dff0d7299 */ /* 0x000fe40008011610 */
[----:B------:R-:W-:Y:S02]  /*1580*/  USEL UR4, UR24, UR22, !UP0 ;  /* 0x0000001618047287 */ /* 0x000fe4000c000000 */
[----:B------:R-:W-:Y:S02]  /*1590*/  UIMAD UR7, UR5, UR21, URZ ;  /* 0x00000015050772a4 */ /* 0x000fe4000f8e02ff */
[----:B------:R-:W-:Y:S02]  /*15a0*/  USEL UR5, UR20, UR13, !UP1 ;  /* 0x0000000d14057287 */ /* 0x000fe4000c800000 */
[----:B------:R-:W-:Y:S02]  /*15b0*/  UIMAD UR12, UR6, UR21, URZ ;  /* 0x00000015060c72a4 */ /* 0x000fe4000f8e02ff */
[----:B------:R-:W-:-:S02]  /*15c0*/  UISETP.GE.AND UP0, UPT, UR4, UR7, UPT ;  /* 0x000000070400728c */ /* 0x000fc4000bf06270 */
[----:B------:R-:W-:Y:S02]  /*15d0*/  UIMAD.WIDE.U32 UR10, UR4, UR8, URZ ;  /* 0x00000008040a72a5 */ /* 0x000fe4000f8e00ff */
[----:B------:R-:W-:Y:S02]  /*15e0*/  UISETP.GE.OR UP0, UPT, UR5, UR12, UP0 ;  /* 0x0000000c0500728c */ /* 0x000fe40008706670 */
[----:B------:R-:W-:Y:S02]  /*15f0*/  UIMAD.WIDE.U32 UR12, UR5, UR8, URZ ;  /* 0x00000008050c72a5 */ /* 0x000fe4000f8e00ff */
[----:B------:R-:W-:Y:S01]  /*1600*/  UIADD3 UR10, UPT, UPT, -UR4, URZ, URZ ;  /* 0x000000ff040a7290 */ /* 0x000fe2000fffe1ff */
[----:B------:R-:W-:Y:S01]  /*1610*/  UMOV UR8, UR11 ;  /* 0x0000000b00087c82 */ /* 0x000fe20008000000 */
[----:B------:R-:W-:Y:S02]  /*1620*/  UIADD3 UR11, UPT, UPT, -UR5, URZ, URZ ;  /* 0x000000ff050b7290 */ /* 0x000fe4000fffe1ff */
[----:B------:R-:W-:-:S03]  /*1630*/  USHF.R.U32.HI UR8, URZ, UR9, UR8 ;  /* 0x00000009ff087299 */ /* 0x000fc60008011608 */
[----:B------:R-:W-:Y:S01]  /*1640*/  @!UP0 UMOV UR7, UR13 ;  /* 0x0000000d00078c82 */ /* 0x000fe20008000000 */
[----:B------:R-:W-:Y:S02]  /*1650*/  UIMAD UR24, UR14, UR10, UR24 ;  /* 0x0000000a0e1872a4 */ /* 0x000fe4000f8e0218 */
[----:B------:R-:W-:Y:S02]  /*1660*/  USEL UR8, UR4, UR8, !UP2 ;  /* 0x0000000804087287 */ /* 0x000fe4000d000000 */
[----:B------:R-:W-:Y:S02]  /*1670*/  @!UP0 USHF.R.U32.HI UR7, URZ, UR9, UR7 ;  /* 0x00000009ff078299 */ /* 0x000fe40008011607 */
[----:B------:R-:W-:Y:S02]  /*1680*/  UIADD3 UR9, UPT, UPT, -UR8, URZ, URZ ;  /* 0x000000ff08097290 */ /* 0x000fe4000fffe1ff */
[----:B------:R-:W-:Y:S02]  /*1690*/  @!UP0 USEL UR7, UR5, UR7, !UP2 ;  /* 0x0000000705078287 */ /* 0x000fe4000d000000 */
[----:B------:R-:W-:-:S02]  /*16a0*/  UIMAD UR9, UR21, UR9, UR4 ;  /* 0x00000009150972a4 */ /* 0x000fc4000f8e0204 */
[----:B------:R-:W-:Y:S02]  /*16b0*/  @!UP0 UIADD3 UR8, UPT, UPT, UR8, -UR7, URZ ;  /* 0x8000000708088290 */ /* 0x000fe4000fffe0ff */
[----:B------:R-:W-:Y:S02]  /*16c0*/  @!UP0 UIMAD UR6, UR9, UR6, UR7 ;  /* 0x00000006090682a4 */ /* 0x000fe4000f8e0207 */
[----:B------:R-:W-:Y:S02]  /*16d0*/  @!UP0 UIMAD UR4, UR8, UR21, UR5 ;  /* 0x00000015080482a4 */ /* 0x000fe4000f8e0205 */
[----:B------:R-:W-:Y:S02]  /*16e0*/  UIMAD UR20, UR28, UR11, UR20 ;  /* 0x0000000b1c1472a4 */ /* 0x000fe4000f8e0214 */
[----:B------:R-:W-:Y:S01]  /*16f0*/  UIMAD UR24, UR4, UR14, UR24 ;  /* 0x0000000e041872a4 */ /* 0x000fe2000f8e0218 */
[----:B------:R-:W-:Y:S02]  /*1700*/  @!UP0 UMOV UR5, UR6 ;  /* 0x0000000600058c82 */ /* 0x000fe40008000000 */
[----:B------:R-:W-:-:S12]  /*1710*/  UIMAD UR20, UR5, UR28, UR20 ;  /* 0x0000001c051472a4 */ /* 0x000fd8000f8e0214 */
.L_x_19:
[----:B------:R-:W-:Y:S02]  /*1720*/  UISETP.NE.AND UP1, UPT, UR29, 0x1, UPT ;  /* 0x000000011d00788c */ /* 0x000fe4000bf25270 */
[----:B------:R-:W-:Y:S02]  /*1730*/  ULOP3.LUT UR21, UR26, 0xffff, URZ, 0xc0, !UPT ;  /* 0x0000ffff1a157892 */ /* 0x000fe4000f8ec0ff */
[----:B------:R-:W-:Y:S02]  /*1740*/  UISETP.NE.AND UP0, UPT, UR25, 0x2, UPT ;  /* 0x000000021900788c */ /* 0x000fe4000bf05270 */
[----:B------:R-:W-:Y:S02]  /*1750*/  ULOP3.LUT UR22, UR27, 0x800, URZ, 0xc0, !UPT ;  /* 0x000008001b167892 */ /* 0x000fe4000f8ec0ff */
[----:B------:R-:W-:Y:S02]  /*1760*/  ULOP3.LUT UR44, UR44, 0x40, URZ, 0xc0, !UPT ;  /* 0x000000402c2c7892 */ /* 0x000fe4000f8ec0ff */
[----:B------:R-:W-:Y:S01]  /*1770*/  USHF.L.U32 UR21, UR30, UR21, URZ ;  /* 0x000000151e157299 */ /* 0x000fe200080006ff */
[----:B------:R-:W-:Y:S11]  /*1780*/  BRA.U UP1, `(.L_x_20) ;  /* 0x0000000101447547 */ /* 0x000ff6000b800000 */
[----:B------:R-:W1:Y:S01]  /*1790*/  LDCU.128 UR8, c[0x0][0xb10] ;  /* 0x00016200ff0877ac */ /* 0x000e620008000c00 */
[----:B------:R-:W2:Y:S01]  /*17a0*/  LDCU UR12, c[0x0][0xb0c] ;  /* 0x00016180ff0c77ac */ /* 0x000ea20008000800 */
[----:B------:R-:W3:Y:S01]  /*17b0*/  LDCU UR13, c[0x0][0xb20] ;  /* 0x00016400ff0d77ac */ /* 0x000ee20008000800 */
[----:B-1----:R-:W-:Y:S02]  /*17c0*/  UIMAD.WIDE.U32 UR6, UR20, UR8, URZ ;  /* 0x00000008140672a5 */ /* 0x002fe4000f8e00ff */
[----:B------:R-:W-:Y:S02]  /*17d0*/  UIMAD.WIDE.U32 UR4, UR24, UR11, URZ ;  /* 0x0000000b180472a5 */ /* 0x000fe4000f8e00ff */
[----:B--2---:R-:W-:Y:S02]  /*17e0*/  UISETP.NE.AND UP2, UPT, UR12, 0x1, UPT ;  /* 0x000000010c00788c */ /* 0x004fe4000bf45270 */
[----:B------:R-:W-:Y:S01]  /*17f0*/  UISETP.NE.AND UP1, UPT, UR10, 0x1, UPT ;  /* 0x000000010a00788c */ /* 0x000fe2000bf25270 */
[----:B------:R-:W-:-:S02]  /*1800*/  UMOV UR6, UR7 ;  /* 0x0000000700067c82 */ /* 0x000fc40008000000 */
[----:B------:R-:W-:Y:S01]  /*1810*/  UMOV UR4, UR5 ;  /* 0x0000000500047c82 */ /* 0x000fe20008000000 */
[----:B------:R-:W-:Y:S02]  /*1820*/  USHF.R.U32.HI UR6, URZ, UR9, UR6 ;  /* 0x00000009ff067299 */ /* 0x000fe40008011606 */
[----:B---3--:R-:W-:Y:S02]  /*1830*/  USHF.R.U32.HI UR4, URZ, UR13, UR4 ;  /* 0x0000000dff047299 */ /* 0x008fe40008011604 */
[----:B------:R-:W-:Y:S02]  /*1840*/  USEL UR5, UR20, UR6, !UP2 ;  /* 0x0000000614057287 */ /* 0x000fe4000d000000 */
[----:B------:R-:W-:-:S04]  /*1850*/  USEL UR4, UR24, UR4, !UP1 ;  /* 0x0000000418047287 */ /* 0x000fc8000c800000 */
[----:B------:R-:W-:Y:S02]  /*1860*/  UIADD3 UR6, UPT, UPT, UR5, -UR4, URZ ;  /* 0x8000000405067290 */ /* 0x000fe4000fffe0ff */
[----:B------:R-:W-:Y:S02]  /*1870*/  UIADD3 UR4, UPT, UPT, -UR5, UR4, URZ ;  /* 0x0000000405047290 */ /* 0x000fe4000fffe1ff */
[----:B------:R-:W-:Y:S02]  /*1880*/  UIMAD UR24, UR6, UR10, UR24 ;  /* 0x0000000a061872a4 */ /* 0x000fe4000f8e0218 */
[----:B------:R-:W-:-:S12]  /*1890*/  UIMAD UR20, UR4, UR12, UR20 ;  /* 0x0000000c041472a4 */ /* 0x000fd8000f8e0214 */
.L_x_20:
[----:B------:R-:W-:Y:S05]  /*18a0*/  BRA.U !UP5, `(.L_x_21) ;  /* 0x000000010d0c7547 */ /* 0x000fea000b800000 */
[----:B------:R-:W-:Y:S01]  /*18b0*/  UCGABAR_WAIT ;  /* 0x0000000000007dc7 */ /* 0x000fe20008000000 */
[----:B------:R-:W-:Y:S01]  /*18c0*/  CCTL.IVALL ;  /* 0x00000000ff00798f */ /* 0x000fe20002000000 */
[----:B------:R-:W-:Y:S05]  /*18d0*/  BRA `(.L_x_22) ;  /* 0x0000000000047947 */ /* 0x000fea0003800000 */
.L_x_21:
[----:B------:R-:W-:Y:S06]  /*18e0*/  BAR.SYNC.DEFER_BLOCKING 0x0 ;  /* 0x0000000000007b1d */ /* 0x000fec0000010000 */
.L_x_22:
[----:B------:R-:W-:Y:S05]  /*18f0*/  BRA.U UP0, `(.L_x_23) ;  /* 0x0000001900207547 */ /* 0x000fea000b800000 */
[----:B------:R-:W1:Y:S01]  /*1900*/  LDCU UR6, c[0x0][0x38c] ;  /* 0x00007180ff0677ac */ /* 0x000e620008000800 */
[----:B------:R-:W-:Y:S01]  /*1910*/  PLOP3.LUT P1, PT, PT, PT, UP3, 0x80, 0x8 ;  /* 0x000000000008781c */ /* 0x000fe20003f2f038 */
[----:B------:R-:W-:Y:S01]  /*1920*/  IMAD.MOV.U32 R12, RZ, RZ, 0x1 ;  /* 0x00000001ff0c7424 */ /* 0x000fe200078e00ff */
[----:B------:R-:W-:Y:S02]  /*1930*/  ISETP.NE.AND P2, PT, R0, RZ, P3 ;  /* 0x000000ff0000720c */ /* 0x000fe40001f45270 */
[----:B------:R-:W-:Y:S02]  /*1940*/  CS2R R10, SRZ ;  /* 0x00000000000a7805 */ /* 0x000fe4000001ff00 */
[----:B------:R-:W-:Y:S01]  /*1950*/  PLOP3.LUT P1, PT, P1, PT, PT, 0x8, 0x80 ;  /* 0x000000000080781c */ /* 0x000fe20000f2e170 */
[----:B------:R-:W-:Y:S01]  /*1960*/  IMAD.MOV.U32 R9, RZ, RZ, RZ ;  /* 0x000000ffff097224 */ /* 0x000fe200078e00ff */
[----:B------:R-:W2:Y:S01]  /*1970*/  LDCU UR38, c[0x0][0x370] ;  /* 0x00006e00ff2677ac */ /* 0x000ea20008000800 */
[----:B------:R-:W-:Y:S01]  /*1980*/  IMAD.MOV.U32 R8, RZ, RZ, 0x1 ;  /* 0x00000001ff087424 */ /* 0x000fe200078e00ff */
[----:B------:R-:W3:Y:S01]  /*1990*/  LDCU.64 UR26, c[0x0][0x348] ;  /* 0x00006900ff1a77ac */ /* 0x000ee20008000a00 */
[----:B------:R-:W-:Y:S01]  /*19a0*/  ULEA.HI UR42, UR22, UR44, URZ, 0x1a ;  /* 0x0000002c162a7291 */ /* 0x000fe2000f8fd0ff */
[----:B------:R-:W4:Y:S01]  /*19b0*/  LDCU UR37, c[0x0][0x374] ;  /* 0x00006e80ff2577ac */ /* 0x000f220008000800 */
[----:B-1----:R-:W-:-:S02]  /*19c0*/  UIADD3 UR5, UPT, UPT, UR6, 0x3f, URZ ;  /* 0x0000003f06057890 */ /* 0x002fc4000fffe0ff */
[----:B------:R-:W-:Y:S02]  /*19d0*/  UIADD3 UR48, UPT, UPT, UR6, 0x7e, URZ ;  /* 0x0000007e06307890 */ /* 0x000fe4000fffe0ff */
[----:B------:R-:W-:Y:S01]  /*19e0*/  USHF.R.S32.HI UR4, URZ, 0x1f, UR5 ;  /* 0x0000001fff047899 */ /* 0x000fe20008011405 */
[----:B------:R-:W-:-:S03]  /*19f0*/  UMOV UR7, URZ ;  /* 0x000000ff00077c82 */ /* 0x000fc60008000000 */
[----:B------:R-:W-:Y:S02]  /*1a00*/  ULEA.HI UR4, UR4, UR5, URZ, 0x6 ;  /* 0x0000000504047291 */ /* 0x000fe4000f8f30ff */
[----:B------:R-:W-:Y:S02]  /*1a10*/  UIADD3 UR5, UPT, UPT, UR6, -0x1, URZ ;  /* 0xffffffff06057890 */ /* 0x000fe4000fffe0ff */
[----:B------:R-:W-:Y:S02]  /*1a20*/  USHF.R.S32.HI UR40, URZ, 0x6, UR4 ;  /* 0x00000006ff287899 */ /* 0x000fe40008011404 */
[----:B------:R-:W-:Y:S02]  /*1a30*/  UISETP.GE.U32.AND UP1, UPT, UR5, -0x7f, UPT ;  /* 0xffffff810500788c */ /* 0x000fe4000bf26070 */
[----:B------:R-:W-:-:S04]  /*1a40*/  UISETP.LT.U32.AND UP0, UPT, UR40, 0xd, UPT ;  /* 0x0000000d2800788c */ /* 0x000fc8000bf01070 */
[----:B------:R-:W-:Y:S02]  /*1a50*/  USEL UR39, UR40, 0xd, UP0 ;  /* 0x0000000d28277887 */ /* 0x000fe40008000000 */
[----:B------:R-:W-:Y:S02]  /*1a60*/  UISETP.NE.AND UP0, UPT, UR25, URZ, UPT ;  /* 0x000000ff1900728c */ /* 0x000fe4000bf05270 */
[----:B------:R-:W-:Y:S02]  /*1a70*/  UIADD3 UR4, UPT, UPT, UR39, -0x1, URZ ;  /* 0xffffffff27047890 */ /* 0x000fe4000fffe0ff */
[----:B------:R-:W-:Y:S02]  /*1a80*/  @UP1 UIADD3 UR4, UPT, UPT, UR39, URZ, URZ ;  /* 0x000000ff27041290 */ /* 0x000fe4000fffe0ff */
[----:B------:R-:W-:Y:S02]  /*1a90*/  USEL UR23, UR46, 0x2, UP0 ;  /* 0x000000022e177887 */ /* 0x000fe40008000000 */
[----:B------:R-:W-:-:S02]  /*1aa0*/  UIADD3 UR43, UPT, UPT, UR40, -UR39, URZ ;  /* 0x80000027282b7290 */ /* 0x000fc4000fffe0ff */
[----:B------:R-:W-:Y:S02]  /*1ab0*/  UIADD3 UR25, UPT, UPT, UR4, 0x1, URZ ;  /* 0x0000000104197890 */ /* 0x000fe4000fffe0ff */
[----:B--234-:R-:W-:-:S12]  /*1ac0*/  UIADD3 UR41, UPT, UPT, -UR4, URZ, URZ ;  /* 0x000000ff04297290 */ /* 0x01cfd8000fffe1ff */
.L_x_43:
[----:B------:R-:W-:Y:S01]  /*1ad0*/  UISETP.NE.AND UP0, UPT, UR47, URZ, UPT ;  /* 0x000000ff2f00728c */ /* 0x000fe2000bf05270 */
[----:B------:R-:W1:Y:S08]  /*1ae0*/  S2UR UR47, SR_CgaCtaId ;  /* 0x00000000002f79c3 */ /* 0x000e700000008800 */
[----:B------:R-:W-:Y:S05]  /*1af0*/  BRA.U UP0, `(.L_x_24) ;  /* 0x0000000100347547 */ /* 0x000fea000b800000 */
[----:B------:R-:W2:Y:S01]  /*1b00*/  S2R R0, SR_CgaCtaId ;  /* 0x0000000000007919 */ /* 0x000ea20000008800 */
[----:B------:R-:W-:-:S04]  /*1b10*/  MOV R2, 0x400 ;  /* 0x0000040000027802 */ /* 0x000fc80000000f00 */
[----:B--2---:R-:W-:Y:S02]  /*1b20*/  LEA R0, R0, R2, 0x18 ;  /* 0x0000000200007211 */ /* 0x004fe400078ec0ff */
[----:B------:R-:W-:-:S03]  /*1b30*/  SHF.L.U32 R2, R8, 0x1f, RZ ;  /* 0x0000001f08027819 */ /* 0x000fc600000006ff */
[----:B------:R-:W-:-:S04]  /*1b40*/  IMAD R0, R9, 0x8, R0 ;  /* 0x0000000809007824 */ /* 0x000fc800078e0200 */
[----:B------:R-:W2:Y:S02]  /*1b50*/  SYNCS.PHASECHK.TRANS64.TRYWAIT P0, [R0+URZ+0x190], R2 ;  /* 0x00019002000075a7 */ /* 0x000ea400080011ff */
[----:B--2---:R-:W-:Y:S05]  /*1b60*/  @!P0 BRA `(.L_x_25) ;  /* 0x0000007800308947 */ /* 0x004fea0003800000 */
.L_x_159:
[----:B------:R-:W-:Y:S01]  /*1b70*/  VIADD R9, R9, 0x1 ;  /* 0x0000000109097836 */ /* 0x000fe20000000000 */
[----:B------:R2:W-:Y:S04]  /*1b80*/  SYNCS.ARRIVE.TRANS64.A1T0 RZ, [R0+URZ+0x180], RZ ;  /* 0x000180ff00ff79a7 */ /* 0x0005e800081000ff */
[----:B------:R-:W-:-:S04]  /*1b90*/  ISETP.NE.AND P0, PT, R9, 0x2, PT ;  /* 0x000000020900780c */ /* 0x000fc80003f05270 */
[----:B------:R-:W-:Y:S02]  /*1ba0*/  SEL R9, R9, RZ, P0 ;  /* 0x000000ff09097207 */ /* 0x000fe40000000000 */
[----:B--2---:R-:W-:-:S04]  /*1bb0*/  SEL R0, RZ, 0x1, P0 ;  /* 0x00000001ff007807 */ /* 0x004fc80000000000 */
[----:B------:R-:W-:-:S07]  /*1bc0*/  LOP3.LUT R8, R8, R0, RZ, 0x3c, !PT ;  /* 0x0000000008087212 */ /* 0x000fce00078e3cff */
.L_x_24:
[----:B------:R-:W-:Y:S01]  /*1bd0*/  UMOV UR6, 0x400 ;  /* 0x0000040000067882 */ /* 0x000fe20000000000 */
[----:B------:R-:W-:Y:S01]  /*1be0*/  SHF.L.U32 R0, R12, 0x1f, RZ ;  /* 0x0000001f0c007819 */ /* 0x000fe200000006ff */
[----:B-1----:R-:W-:Y:S02]  /*1bf0*/  ULEA UR6, UR47, UR6, 0x18 ;  /* 0x000000062f067291 */ /* 0x002fe4000f8ec0ff */
[----:B------:R-:W-:Y:S02]  /*1c00*/  UISETP.GE.U32.AND UP0, UPT, UR48, 0x7f, UPT ;  /* 0x0000007f3000788c */ /* 0x000fe4000bf06070 */
[----:B------:R-:W-:Y:S02]  /*1c10*/  ULEA UR4, UR7, UR6, 0x3 ;  /* 0x0000000607047291 */ /* 0x000fe4000f8e18ff */
[----:B------:R-:W-:Y:S01]  /*1c20*/  ULEA UR10, UR24, UR44, 0x7 ;  /* 0x0000002c180a7291 */ /* 0x000fe2000f8e38ff */
[----:B------:R-:W-:-:S06]  /*1c30*/  UMOV UR13, URZ ;  /* 0x000000ff000d7c82 */ /* 0x000fcc0008000000 */
[----:B------:R1:W2:Y:S01]  /*1c40*/  SYNCS.PHASECHK.TRANS64.TRYWAIT P0, [UR4+0x68], R0 ;  /* 0x00006800ff0075a7 */ /* 0x0002a20008001104 */
[----:B------:R-:W-:-:S04]  /*1c50*/  ULEA.HI UR4, UR20, UR20, URZ, 0x1 ;  /* 0x0000001414047291 */ /* 0x000fc8000f8f08ff */
[----:B------:R-:W-:-:S04]  /*1c60*/  USHF.L.U32 UR4, UR4, 0x6, URZ ;  /* 0x0000000604047899 */ /* 0x000fc800080006ff */
[----:B------:R-:W-:-:S04]  /*1c70*/  ULOP3.LUT UR35, UR4, 0xffffff80, URZ, 0xc0, !UPT ;  /* 0xffffff8004237892 */ /* 0x000fc8000f8ec0ff */
[----:B------:R-:W-:Y:S01]  /*1c80*/  UIADD3 UR35, UPT, UPT, UR42, UR35, URZ ;  /* 0x000000232a237290 */ /* 0x000fe2000fffe0ff */
[----:B------:R-:W-:Y:S11]  /*1c90*/  BRA.U !UP0, `(.L_x_26) ;  /* 0x0000000108c47547 */ /* 0x000ff6000b800000 */
[----:B------:R-:W-:Y:S01]  /*1ca0*/  UMOV UR16, UR41 ;  /* 0x0000002900107c82 */ /* 0x000fe20008000000 */
[----:B------:R-:W-:Y:S01]  /*1cb0*/  UMOV UR4, UR7 ;  /* 0x0000000700047c82 */ /* 0x000fe20008000000 */
[----:B------:R-:W-:-:S05]  /*1cc0*/  UMOV UR34, URZ ;  /* 0x000000ff00227c82 */ /* 0x000fca0008000000 */
.L_x_32:
[----:B------:R-:W-:Y:S01]  /*1cd0*/  ULEA UR33, UR4, UR6, 0x3 ;  /* 0x0000000604217291 */ /* 0x000fe2000f8e18ff */
[----:B------:R-:W-:Y:S01]  /*1ce0*/  @P3 MOV R2, 0x8000 ;  /* 0x0000800000023802 */ /* 0x000fe20000000f00 */
[----:B--234-:R-:W-:Y:S10]  /*1cf0*/  @P0 BRA `(.L_x_27) ;  /* 0x00000000000c0947 */ /* 0x01cff40003800000 */
[----:B------:R-:W-:-:S04]  /*1d00*/  SHF.L.U32 R3, R12, 0x1f, RZ ;  /* 0x0000001f0c037819 */ /* 0x000fc800000006ff */
[----:B------:R-:W2:Y:S02]  /*1d10*/  SYNCS.PHASECHK.TRANS64.TRYWAIT P0, [UR33+0x68], R3 ;  /* 0x00006803ff0075a7 */ /* 0x000ea40008001121 */
[----:B--2---:R-:W-:Y:S05]  /*1d20*/  @!P0 BRA `(.L_x_28) ;  /* 0x0000007400d48947 */ /* 0x004fea0003800000 */
.L_x_27:
[----:B------:R2:W-:Y:S01]  /*1d30*/  @P3 SYNCS.ARRIVE.TRANS64 RZ, [UR33], R2 ;  /* 0x00000002ffff39a7 */ /* 0x0005e20008000021 */
[----:B------:R-:W-:Y:S02]  /*1d40*/  ULOP3.LUT UR5, UR23, 0x2, URZ, 0xfc, !UPT ;  /* 0x0000000217057892 */ /* 0x000fe4000f8efcff */
[----:B------:R-:W-:Y:S02]  /*1d50*/  UIADD3 UR16, UPT, UPT, UR16, 0x1, URZ ;  /* 0x0000000110107890 */ /* 0x000fe4000fffe0ff */
[----:B------:R-:W-:Y:S02]  /*1d60*/  UISETP.NE.AND UP0, UPT, UR5, 0x2, UPT ;  /* 0x000000020500788c */ /* 0x000fe4000bf05270 */
[----:B------:R-:W-:-:S07]  /*1d70*/  UISETP.NE.AND UP2, UPT, UR16, 0x1, UPT ;  /* 0x000000011000788c */ /* 0x000fce000bf45270 */
[----:B------:R-:W-:Y:S05]  /*1d80*/  BRA.U UP0, `(.L_x_29) ;  /* 0x0000000100047547 */ /* 0x000fea000b800000 */
[----:B------:R-:W-:Y:S05]  /*1d90*/  BPT.TRAP 0x1 ;  /* 0x000000040000795c */ /* 0x000fea0000300000 */
.L_x_29:
[----:B------:R-:W-:Y:S04]  /*1da0*/  BSSY.RECONVERGENT B0, `(.L_x_30) ;  /* 0x0000003000007945 */ /* 0x000fe80003800200 */
[----:B------:R-:W-:Y:S05]  /*1db0*/  @!P2 BRA `(.L_x_31) ;  /* 0x000000000004a947 */ /* 0x000fea0003800000 */
[----:B------:R-:W-:Y:S05]  /*1dc0*/  BPT.TRAP 0x1 ;  /* 0x000000040000795c */ /* 0x000fea0000300000 */
.L_x_31:
[----:B------:R-:W-:Y:S05]  /*1dd0*/  BSYNC.RECONVERGENT B0 ;  /* 0x0000000000007941 */ /* 0x000fea0003800200 */
.L_x_30:
[----:B------:R-:W-:Y:S02]  /*1de0*/  UIADD3 UR5, UPT, UPT, UR4, 0x1, URZ ;  /* 0x0000000104057890 */ /* 0x000fe4000fffe0ff */
[----:B------:R-:W-:Y:S02]  /*1df0*/  UIADD3 UR14, UP1, UPT, UR26, 0x80, URZ ;  /* 0x000000801a0e7890 */ /* 0x000fe4000ff3e0ff */
[----:B------:R-:W-:Y:S02]  /*1e00*/  UISETP.NE.AND UP0, UPT, UR5, 0xd, UPT ;  /* 0x0000000d0500788c */ /* 0x000fe4000bf05270 */
[----:B------:R-:W-:Y:S02]  /*1e10*/  ULOP3.LUT UR33, UR33, 0xfefffff8, URZ, 0xc0, !UPT ;  /* 0xfefffff821217892 */ /* 0x000fe4000f8ec0ff */
[----:B------:R-:W-:Y:S02]  /*1e20*/  USEL UR8, URZ, 0x1, UP0 ;  /* 0x00000001ff087887 */ /* 0x000fe40008000000 */
[----:B------:R-:W-:-:S02]  /*1e30*/  USEL UR7, UR5, URZ, UP0 ;  /* 0x000000ff05077287 */ /* 0x000fc40008000000 */
[----:B------:R-:W-:Y:S02]  /*1e40*/  UIADD3.X UR15, UPT, UPT, URZ, UR27, URZ, UP1, !UPT ;  /* 0x0000001bff0f7290 */ /* 0x000fe40008ffe4ff */
[----:B------:R-:W-:Y:S01]  /*1e50*/  ULEA UR5, UR7, UR6, 0x3 ;  /* 0x0000000607057291 */ /* 0x000fe2000f8e18ff */
[----:B------:R-:W-:Y:S01]  /*1e60*/  LOP3.LUT R12, R12, UR8, RZ, 0x3c, !PT ;  /* 0x000000080c0c7c12 */ /* 0x000fe2000f8e3cff */
[----:B------:R-:W-:Y:S02]  /*1e70*/  USHF.L.U32 UR8, UR4, 0xd, URZ ;  /* 0x0000000d04087899 */ /* 0x000fe400080006ff */
[----:B------:R-:W-:Y:S01]  /*1e80*/  UIADD3 UR4, UP0, UPT, UR26, 0x180, URZ ;  /* 0x000001801a047890 */ /* 0x000fe2000ff1e0ff */
[----:B-1----:R-:W-:Y:S01]  /*1e90*/  SHF.L.U32 R0, R12, 0x1f, RZ ;  /* 0x0000001f0c007819 */ /* 0x002fe200000006ff */
[----:B------:R-:W-:Y:S02]  /*1ea0*/  ULEA UR32, UR22, UR8, 0x1 ;  /* 0x0000000816207291 */ /* 0x000fe4000f8e08ff */
[----:B------:R-:W-:Y:S01]  /*1eb0*/  UPRMT UR13, URZ, 0x5410, UR21 ;  /* 0x00005410ff0d7896 */ /* 0x000fe20008000015 */
[----:B------:R3:W4:Y:S01]  /*1ec0*/  SYNCS.PHASECHK.TRANS64.TRYWAIT P0, [UR5+0x68], R0 ;  /* 0x00006800ff0075a7 */ /* 0x0007220008001105 */
[----:B------:R-:W-:-:S02]  /*1ed0*/  UIADD3 UR32, UPT, UPT, UR6, 0x4300, UR32 ;  /* 0x0000430006207890 */ /* 0x000fc4000fffe020 */
[----:B------:R-:W-:Y:S02]  /*1ee0*/  UIADD3 UR8, UPT, UPT, UR6, 0x1e300, UR8 ;  /* 0x0001e30006087890 */ /* 0x000fe4000fffe008 */
[----:B------:R-:W-:Y:S01]  /*1ef0*/  UIADD3.X UR5, UPT, UPT, URZ, UR27, URZ, UP0, !UPT ;  /* 0x0000001bff057290 */ /* 0x000fe200087fe4ff */
[----:B------:R-:W-:Y:S01]  /*1f00*/  UMOV UR18, 0x0 ;  /* 0x0000000000127882 */ /* 0x000fe20000000000 */
[----:B------:R-:W-:Y:S01]  /*1f10*/  UMOV UR19, 0x10000000 ;  /* 0x1000000000137882 */ /* 0x000fe20000000000 */
[----:B------:R-:W-:Y:S01]  /*1f20*/  UMOV UR11, UR34 ;  /* 0x00000022000b7c82 */ /* 0x000fe20008000000 */
[----:B------:R-:W-:Y:S01]  /*1f30*/  UMOV UR12, UR36 ;  /* 0x00000024000c7c82 */ /* 0x000fe20008000000 */
[----:B------:R-:W-:Y:S01]  /*1f40*/  UMOV UR9, UR33 ;  /* 0x0000002100097c82 */ /* 0x000fe20008000000 */
[----:B------:R1:W-:Y:S03]  /*1f50*/  UTMALDG.3D.MULTICAST.2CTA [UR32], [UR14], UR13, desc[UR18] ;  /* 0x000012200e0073b4 */ /* 0x0003e6000821180d */
[----:B------:R2:W-:Y:S01]  /*1f60*/  UTMALDG.3D.2CTA [UR8], [UR4], desc[UR18] ;  /* 0x00001208040075b4 */ /* 0x0005e20008211000 */
[----:B-1----:R-:W-:Y:S01]  /*1f70*/  UIADD3 UR34, UPT, UPT, UR34, 0x40, URZ ;  /* 0x0000004022227890 */ /* 0x002fe2000fffe0ff */
[----:B------:R-:W-:Y:S01]  /*1f80*/  UMOV UR13, UR25 ;  /* 0x00000019000d7c82 */ /* 0x000fe20008000000 */
[----:B--2---:R-:W-:Y:S01]  /*1f90*/  UMOV UR4, UR7 ;  /* 0x0000000700047c82 */ /* 0x004fe20008000000 */
[----:B------:R-:W-:Y:S09]  /*1fa0*/  BRA.U UP2, `(.L_x_32) ;  /* 0xfffffffd02487547 */ /* 0x000ff2000b83ffff */
.L_x_26:
[----:B------:R-:W-:Y:S01]  /*1fb0*/  ULEA UR4, UR7, UR6, 0x3 ;  /* 0x0000000607047291 */ /* 0x000fe2000f8e18ff */
[----:B-1-3--:R-:W-:Y:S01]  /*1fc0*/  SHF.L.U32 R0, R12, 0x1f, RZ ;  /* 0x0000001f0c007819 */ /* 0x00afe200000006ff */
[----:B------:R-:W-:Y:S01]  /*1fd0*/  @!P1 SYNCS.ARRIVE.TRANS64.A1T0 RZ, [UR6+0x118], RZ ;  /* 0x000118ffffff99a7 */ /* 0x000fe20008100006 */
[----:B------:R-:W-:-:S06]  /*1fe0*/  UISETP.GT.AND UP0, UPT, UR40, UR39, UPT ;  /* 0x000000272800728c */ /* 0x000fcc000bf04270 */
[----:B--2-4-:R1:W2:Y:S03]  /*1ff0*/  SYNCS.PHASECHK.TRANS64.TRYWAIT P0, [UR4+0x68], R0 ;  /* 0x00006800ff0075a7 */ /* 0x0142a60008001104 */
[----:B------:R-:W-:Y:S05]  /*2000*/  BRA.U !UP0, `(.L_x_33) ;  /* 0x0000000108c47547 */ /* 0x000fea000b800000 */
[----:B------:R-:W-:Y:S01]  /*2010*/  UIADD3 UR24, UPT, UPT, UR43, UR13, URZ ;  /* 0x0000000d2b187290 */ /* 0x000fe2000fffe0ff */
[----:B------:R-:W-:-:S11]  /*2020*/  UMOV UR4, UR7 ;  /* 0x0000000700047c82 */ /* 0x000fd60008000000 */
.L_x_39:
[----:B------:R-:W-:Y:S01]  /*2030*/  ULEA UR17, UR4, UR6, 0x3 ;  /* 0x0000000604117291 */ /* 0x000fe2000f8e18ff */
[----:B--2---:R-:W-:Y:S01]  /*2040*/  @P3 MOV R2, 0x8000 ;  /* 0x0000800000023802 */ /* 0x004fe20000000f00 */
[----:B--2-4-:R-:W-:Y:S10]  /*2050*/  @P0 BRA `(.L_x_34) ;  /* 0x00000000000c0947 */ /* 0x014ff40003800000 */
[----:B------:R-:W-:-:S04]  /*2060*/  SHF.L.U32 R3, R12, 0x1f, RZ ;  /* 0x0000001f0c037819 */ /* 0x000fc800000006ff */
[----:B------:R-:W2:Y:S02]  /*2070*/  SYNCS.PHASECHK.TRANS64.TRYWAIT P0, [UR17+0x68], R3 ;  /* 0x00006803ff0075a7 */ /* 0x000ea40008001111 */
[----:B--2---:R-:W-:Y:S05]  /*2080*/  @!P0 BRA `(.L_x_35) ;  /* 0x0000007400148947 */ /* 0x004fea0003800000 */
.L_x_34:
[----:B------:R2:W-:Y:S01]  /*2090*/  @P3 SYNCS.ARRIVE.TRANS64 RZ, [UR17], R2 ;  /* 0x00000002ffff39a7 */ /* 0x0005e20008000011 */
[----:B------:R-:W-:-:S04]  /*20a0*/  ULOP3.LUT UR5, UR23, 0x2, URZ, 0xfc, !UPT ;  /* 0x0000000217057892 */ /* 0x000fc8000f8efcff */
[----:B------:R-:W-:-:S09]  /*20b0*/  UISETP.NE.AND UP0, UPT, UR5, 0x2, UPT ;  /* 0x000000020500788c */ /* 0x000fd2000bf05270 */
[----:B------:R-:W-:Y:S05]  /*20c0*/  BRA.U UP0, `(.L_x_36) ;  /* 0x0000000100047547 */ /* 0x000fea000b800000 */
[----:B------:R-:W-:Y:S05]  /*20d0*/  BPT.TRAP 0x1 ;  /* 0x000000040000795c */ /* 0x000fea0000300000 */
.L_x_36:
[----:B------:R-:W-:Y:S04]  /*20e0*/  BSSY.RECONVERGENT B0, `(.L_x_37) ;  /* 0x0000003000007945 */ /* 0x000fe80003800200 */
[----:B------:R-:W-:Y:S05]  /*20f0*/  @!P2 BRA `(.L_x_38) ;  /* 0x000000000004a947 */ /* 0x000fea0003800000 */
[----:B------:R-:W-:Y:S05]  /*2100*/  BPT.TRAP 0x1 ;  /* 0x000000040000795c */ /* 0x000fea0000300000 */
.L_x_38:
[----:B------:R-:W-:Y:S05]  /*2110*/  BSYNC.RECONVERGENT B0 ;  /* 0x0000000000007941 */ /* 0x000fea0003800200 */
.L_x_37:
[----:B------:R-:W-:Y:S02]  /*2120*/  UIADD3 UR5, UPT, UPT, UR4, 0x1, URZ ;  /* 0x0000000104057890 */ /* 0x000fe4000fffe0ff */
[----:B------:R-:W-:Y:S02]  /*2130*/  USHF.L.U32 UR18, UR13, 0x6, URZ ;  /* 0x000000060d127899 */ /* 0x000fe400080006ff */
[----:B------:R-:W-:Y:S02]  /*2140*/  UISETP.NE.AND UP0, UPT, UR5, 0xd, UPT ;  /* 0x0000000d0500788c */ /* 0x000fe4000bf05270 */
[----:B------:R-:W-:Y:S02]  /*2150*/  ULOP3.LUT UR17, UR17, 0xfefffff8, URZ, 0xc0, !UPT ;  /* 0xfefffff811117892 */ /* 0x000fe4000f8ec0ff */
[----:B------:R-:W-:Y:S02]  /*2160*/  USEL UR8, URZ, 0x1, UP0 ;  /* 0x00000001ff087887 */ /* 0x000fe40008000000 */
[----:B------:R-:W-:-:S02]  /*2170*/  USEL UR7, UR5, URZ, UP0 ;  /* 0x000000ff05077287 */ /* 0x000fc40008000000 */
[----:B------:R-:W-:Y:S02]  /*2180*/  UIADD3 UR14, UP0, UPT, UR26, 0x180, URZ ;  /* 0x000001801a0e7890 */ /* 0x000fe4000ff1e0ff */
        /* <DEDUP_REMOVED lines=9> */
[----:B------:R-:W-:Y:S02]  /*2220*/  UIADD3.X UR5, UPT, UPT, URZ, UR27, URZ, UP1, !UPT ;  /* 0x0000001bff057290 */ /* 0x000fe40008ffe4ff */
[----:B------:R-:W-:Y:S02]  /*2230*/  UIADD3 UR8, UPT, UPT, UR6, 0x1e300, UR8 ;  /* 0x0001e30006087890 */ /* 0x000fe4000fffe008 */
[----:B------:R-:W-:Y:S01]  /*2240*/  UIADD3.X UR15, UPT, UPT, URZ, UR27, URZ, UP0, !UPT ;  /* 0x0000001bff0f7290 */ /* 0x000fe200087fe4ff */
[----:B------:R-:W-:Y:S01]  /*2250*/  UMOV UR28, 0x0 ;  /* 0x00000000001c7882 */ /* 0x000fe20000000000 */
[----:B------:R-:W-:Y:S01]  /*2260*/  UMOV UR29, 0x10000000 ;  /* 0x10000000001d7882 */ /* 0x000fe20000000000 */
[----:B------:R-:W-:Y:S01]  /*2270*/  UMOV UR19, UR35 ;  /* 0x0000002300137c82 */ /* 0x000fe20008000000 */
[----:B------:R-:W-:Y:S01]  /*2280*/  UMOV UR20, UR36 ;  /* 0x0000002400147c82 */ /* 0x000fe20008000000 */
[----:B------:R-:W-:Y:S01]  /*2290*/  UMOV UR12, UR36 ;  /* 0x00000024000c7c82 */ /* 0x000fe20008000000 */
[----:B------:R1:W-:Y:S01]  /*22a0*/  UTMALDG.3D.MULTICAST.2CTA [UR16], [UR4], UR11, desc[UR28] ;  /* 0x00001c10040073b4 */ /* 0x0003e2000821180b */
[----:B------:R-:W-:Y:S01]  /*22b0*/  UMOV UR9, UR17 ;  /* 0x0000001100097c82 */ /* 0x000fe20008000000 */
[----:B------:R-:W-:-:S04]  /*22c0*/  UIADD3 UR13, UPT, UPT, UR13, 0x1, URZ ;  /* 0x000000010d0d7890 */ /* 0x000fc8000fffe0ff */
[----:B------:R-:W-:Y:S01]  /*22d0*/  UISETP.NE.AND UP0, UPT, UR13, UR24, UPT ;  /* 0x000000180d00728c */ /* 0x000fe2000bf05270 */
[----:B-1----:R-:W-:Y:S01]  /*22e0*/  UMOV UR11, UR18 ;  /* 0x00000012000b7c82 */ /* 0x002fe20008000000 */
[----:B------:R-:W-:Y:S01]  /*22f0*/  UMOV UR4, UR7 ;  /* 0x0000000700047c82 */ /* 0x000fe20008000000 */
[----:B------:R3:W-:Y:S06]  /*2300*/  UTMALDG.3D.2CTA [UR8], [UR14], desc[UR28] ;  /* 0x00001c080e0075b4 */ /* 0x0007ec0008211000 */
[----:B---3--:R-:W-:Y:S05]  /*2310*/  BRA.U UP0, `(.L_x_39) ;  /* 0xfffffffd00447547 */ /* 0x008fea000b83ffff */
.L_x_33:
[C---:B------:R-:W-:Y:S01]  /*2320*/  LEA R3, R11.reuse, UR6, 0x3 ;  /* 0x000000060b037c11 */ /* 0x040fe2000f8e18ff */
[----:B------:R-:W-:Y:S01]  /*2330*/  NOP ;  /* 0x0000000000007918 */ /* 0x000fe20000000000 */
[----:B-1----:R-:W-:Y:S02]  /*2340*/  SHF.L.U32 R0, R10, 0x1f, RZ ;  /* 0x0000001f0a007819 */ /* 0x002fe400000006ff */
[----:B------:R-:W-:Y:S02]  /*2350*/  LEA R4, R11, UR6, 0x4 ;  /* 0x000000060b047c11 */ /* 0x000fe4000f8e20ff */
[----:B--2-4-:R-:W1:Y:S02]  /*2360*/  SYNCS.PHASECHK.TRANS64.TRYWAIT P0, [R3+URZ+0x120], R0 ;  /* 0x00012000030075a7 */ /* 0x014e6400080011ff */
[----:B-1----:R-:W-:Y:S05]  /*2370*/  @!P0 BRA `(.L_x_40) ;  /* 0x0000007000708947 */ /* 0x002fea0003800000 */
.L_x_162:
[----:B------:R-:W2:Y:S01]  /*2380*/  LDS.128 R4, [R4+0x1b0] ;  /* 0x0001b00004047984 */ /* 0x000ea20000000c00 */
[----:B------:R-:W-:Y:S01]  /*2390*/  UISETP.GE.AND UP0, UPT, UR45, 0x1, UPT ;  /* 0x000000012d00788c */ /* 0x000fe2000bf06270 */
[----:B------:R-:W-:Y:S01]  /*23a0*/  @!PT LDS RZ, [RZ] ;  /* 0x00000000fffff984 */ /* 0x000fe20000000800 */
[----:B------:R-:W-:Y:S01]  /*23b0*/  @!PT LDS RZ, [RZ] ;  /* 0x00000000fffff984 */ /* 0x000fe20000000800 */
[----:B------:R-:W-:Y:S01]  /*23c0*/  @!PT LDS RZ, [RZ] ;  /* 0x00000000fffff984 */ /* 0x000fe20000000800 */
[----:B------:R-:W-:Y:S01]  /*23d0*/  @!PT LDS RZ, [RZ] ;  /* 0x00000000fffff984 */ /* 0x000fe20000000800 */
[----:B------:R3:W-:Y:S06]  /*23e0*/  MEMBAR.ALL.CTA ;  /* 0x0000000000007992 */ /* 0x0007ec0000008000 */
[----:B---3--:R-:W3:Y:S01]  /*23f0*/  FENCE.VIEW.ASYNC.S ;  /* 0x00000000000073c6 */ /* 0x008ee20000000000 */
[----:B--2---:R-:W-:-:S13]  /*2400*/  LOP3.LUT P0, RZ, R6, 0x1, RZ, 0xc0, !PT ;  /* 0x0000000106ff7812 */ /* 0x004fda000780c0ff */
[----:B---3--:R-:W-:Y:S01]  /*2410*/  VOTEU.ANY UP1, P0 ;  /* 0x0000000000ff7886 */ /* 0x008fe20000020100 */
[----:B------:R-:W-:-:S13]  /*2420*/  PLOP3.LUT P0, PT, PT, PT, UP1, 0x80, 0x8 ;  /* 0x000000000008781c */ /* 0x000fda0003f0f018 */
[----:B-1----:R-:W-:Y:S02]  /*2430*/  @P0 LOP3.LUT R0, R5, 0xffff, RZ, 0xc0, !PT ;  /* 0x0000ffff05000812 */ /* 0x002fe400078ec0ff */
[----:B------:R-:W-:Y:S02]  /*2440*/  @P0 MOV R2, R4 ;  /* 0x0000000400020202 */ /* 0x000fe40000000f00 */
[----:B------:R-:W-:Y:S01]  /*2450*/  @P0 R2UR UR5, R0 ;  /* 0x00000000000502ca */ /* 0x000fe200000e0000 */
[----:B------:R-:W-:Y:S01]  /*2460*/  VIADD R0, R3, 0x130 ;  /* 0x0000013003007836 */ /* 0x000fe20000000000 */
[----:B------:R-:W-:Y:S02]  /*2470*/  @P0 SHF.R.U32.HI R4, RZ, 0x10, R5 ;  /* 0x00000010ff040819 */ /* 0x000fe40000011605 */
[----:B------:R-:W-:Y:S02]  /*2480*/  @P0 R2UR UR8, R2 ;  /* 0x00000000020802ca */ /* 0x000fe400000e0000 */
[----:B------:R-:W-:-:S02]  /*2490*/  PRMT R0, RZ, 0x654, R0 ;  /* 0x00000654ff007816 */ /* 0x000fc40000000000 */
[----:B------:R-:W-:Y:S02]  /*24a0*/  @P0 R2UR UR4, R4 ;  /* 0x00000000040402ca */ /* 0x000fe400000e0000 */
[----:B------:R1:W-:Y:S03]  /*24b0*/  SYNCS.ARRIVE.TRANS64.RED.A1T0 RZ, [R0+URZ], RZ ;  /* 0x000000ff00ff79a7 */ /* 0x0003e600081004ff */
[----:B------:R-:W-:-:S04]  /*24c0*/  @UP1 UMOV UR30, UR5 ;  /* 0x00000005001e1c82 */ /* 0x000fc80008000000 */
[----:B------:R-:W-:-:S04]  /*24d0*/  @UP1 UMOV UR31, UR8 ;  /* 0x00000008001f1c82 */ /* 0x000fc80008000000 */
[----:B------:R-:W-:Y:S01]  /*24e0*/  @UP1 UMOV UR36, UR4 ;  /* 0x0000000400241c82 */ /* 0x000fe20008000000 */
[----:B------:R-:W-:Y:S05]  /*24f0*/  BRA.U !UP0, `(.L_x_41) ;  /* 0x0000000108d47547 */ /* 0x000fea000b800000 */
[----:B------:R-:W2:Y:S01]  /*2500*/  LDCU.128 UR12, c[0x0][0xb10] ;  /* 0x00016200ff0c77ac */ /* 0x000ea20008000c00 */
[----:B------:R-:W3:Y:S01]  /*2510*/  LDCU UR24, c[0x0][0xb20] ;  /* 0x00016400ff1877ac */ /* 0x000ee20008000800 */
[----:B------:R-:W4:Y:S01]  /*2520*/  LDCU UR20, c[0x0][0xb0c] ;  /* 0x00016180ff1477ac */ /* 0x000f220008000800 */
[----:B------:R-:W1:Y:S01]  /*2530*/  LDCU.64 UR10, c[0x0][0xb28] ;  /* 0x00016500ff0a77ac */ /* 0x000e620008000a00 */
[----:B------:R-:W-:Y:S02]  /*2540*/  UISETP.NE.AND UP3, UPT, UR45, 0x1, UPT ;  /* 0x000000012d00788c */ /* 0x000fe4000bf65270 */
[----:B--2---:R-:W-:Y:S02]  /*2550*/  UIMAD.WIDE.U32 UR8, UR37, UR15, URZ ;  /* 0x0000000f250872a5 */ /* 0x004fe4000f8e00ff */
[----:B------:R-:W-:Y:S02]  /*2560*/  UIMAD.WIDE.U32 UR4, UR38, UR12, URZ ;  /* 0x0000000c260472a5 */ /* 0x000fe4000f8e00ff */
[----:B------:R-:W-:-:S02]  /*2570*/  UISETP.NE.AND UP0, UPT, UR14, 0x1, UPT ;  /* 0x000000010e00788c */ /* 0x000fc4000bf05270 */
[----:B------:R-:W-:Y:S01]  /*2580*/  UIMAD.WIDE.U32 UR28, UR30, UR15, URZ ;  /* 0x0000000f1e1c72a5 */ /* 0x000fe2000f8e00ff */
[----:B------:R-:W-:Y:S02]  /*2590*/  UMOV UR8, UR9 ;  /* 0x0000000900087c82 */ /* 0x000fe40008000000 */
[----:B------:R-:W-:Y:S01]  /*25a0*/  UMOV UR4, UR5 ;  /* 0x0000000500047c82 */ /* 0x000fe20008000000 */
[----:B---3--:R-:W-:Y:S02]  /*25b0*/  USHF.R.U32.HI UR8, URZ, UR24, UR8 ;  /* 0x00000018ff087299 */ /* 0x008fe40008011608 */
[----:B----4-:R-:W-:Y:S02]  /*25c0*/  UISETP.NE.AND UP2, UPT, UR20, 0x1, UPT ;  /* 0x000000011400788c */ /* 0x010fe4000bf45270 */
[----:B------:R-:W-:Y:S02]  /*25d0*/  USHF.R.U32.HI UR4, URZ, UR13, UR4 ;  /* 0x0000000dff047299 */ /* 0x000fe40008011604 */
[----:B------:R-:W-:-:S02]  /*25e0*/  USEL UR5, UR37, UR8, !UP0 ;  /* 0x0000000825057287 */ /* 0x000fc4000c000000 */
[----:B------:R-:W-:Y:S02]  /*25f0*/  USEL UR8, UR38, UR4, !UP2 ;  /* 0x0000000426087287 */ /* 0x000fe4000d000000 */
[----:B-1----:R-:W-:Y:S01]  /*2600*/  UIMAD.WIDE.U32 UR16, UR5, UR10, URZ ;  /* 0x0000000a051072a5 */ /* 0x002fe2000f8e00ff */
[----:B------:R-:W-:Y:S01]  /*2610*/  UMOV UR4, UR29 ;  /* 0x0000001d00047c82 */ /* 0x000fe20008000000 */
[----:B------:R-:W-:Y:S02]  /*2620*/  UIMAD.WIDE.U32 UR18, UR31, UR12, URZ ;  /* 0x0000000c1f1272a5 */ /* 0x000fe4000f8e00ff */
[----:B------:R-:W-:-:S03]  /*2630*/  UIMAD.WIDE.U32 UR28, UR8, UR10, URZ ;  /* 0x0000000a081c72a5 */ /* 0x000fc6000f8e00ff */
[----:B------:R-:W-:Y:S01]  /*2640*/  UMOV UR16, UR17 ;  /* 0x0000001100107c82 */ /* 0x000fe20008000000 */
[----:B------:R-:W-:Y:S02]  /*2650*/  USHF.R.U32.HI UR4, URZ, UR24, UR4 ;  /* 0x00000018ff047299 */ /* 0x000fe40008011604 */
[----:B------:R-:W-:Y:S01]  /*2660*/  @UP3 USHF.R.U32.HI UR5, URZ, UR11, UR16 ;  /* 0x0000000bff053299 */ /* 0x000fe20008011610 */
[----:B------:R-:W-:Y:S01]  /*2670*/  UMOV UR18, UR19 ;  /* 0x0000001300127c82 */ /* 0x000fe20008000000 */
[----:B------:R-:W-:Y:S01]  /*2680*/  UMOV UR28, UR29 ;  /* 0x0000001d001c7c82 */ /* 0x000fe20008000000 */
[----:B------:R-:W-:Y:S02]  /*2690*/  USHF.R.U32.HI UR13, URZ, UR13, UR18 ;  /* 0x0000000dff0d7299 */ /* 0x000fe40008011612 */
[----:B------:R-:W-:Y:S02]  /*26a0*/  USEL UR4, UR30, UR4, !UP0 ;  /* 0x000000041e047287 */ /* 0x000fe4000c000000 */
[----:B------:R-:W-:-:S02]  /*26b0*/  @UP3 USHF.R.U32.HI UR8, URZ, UR11, UR28 ;  /* 0x0000000bff083299 */ /* 0x000fc4000801161c */
[----:B------:R-:W-:Y:S02]  /*26c0*/  UIMAD UR9, UR45, UR5, URZ ;  /* 0x000000052d0972a4 */ /* 0x000fe4000f8e02ff */
[----:B------:R-:W-:Y:S02]  /*26d0*/  USEL UR5, UR31, UR13, !UP2 ;  /* 0x0000000d1f057287 */ /* 0x000fe4000d000000 */
[----:B------:R-:W-:Y:S02]  /*26e0*/  UIMAD UR12, UR45, UR8, URZ ;  /* 0x000000082d0c72a4 */ /* 0x000fe4000f8e02ff */
[----:B------:R-:W-:Y:S02]  /*26f0*/  UISETP.GE.AND UP0, UPT, UR4, UR9, UPT ;  /* 0x000000090400728c */ /* 0x000fe4000bf06270 */
[----:B------:R-:W-:Y:S02]  /*2700*/  UIMAD.WIDE.U32 UR16, UR4, UR10, URZ ;  /* 0x0000000a041072a5 */ /* 0x000fe4000f8e00ff */
[----:B------:R-:W-:-:S02]  /*2710*/  UISETP.GE.OR UP0, UPT, UR5, UR12, UP0 ;  /* 0x0000000c0500728c */ /* 0x000fc40008706670 */
        /* <DEDUP_REMOVED lines=19> */
.L_x_41:
[----:B------:R-:W2:Y:S02]  /*2850*/  LDCU UR4, c[0x0][0xb30] ;  /* 0x00016600ff0477ac */ /* 0x000ea40008000800 */
[----:B--2---:R-:W-:-:S09]  /*2860*/  UISETP.NE.AND UP0, UPT, UR4, 0x1, UPT ;  /* 0x000000010400788c */ /* 0x004fd2000bf05270 */
[----:B------:R-:W-:Y:S05]  /*2870*/  BRA.U UP0, `(.L_x_42) ;  /* 0x0000000100447547 */ /* 0x000fea000b800000 */
[----:B------:R-:W2:Y:S01]  /*2880*/  LDCU.128 UR12, c[0x0][0xb10] ;  /* 0x00016200ff0c77ac */ /* 0x000ea20008000c00 */
[----:B------:R-:W3:Y:S01]  /*2890*/  LDCU UR10, c[0x0][0xb0c] ;  /* 0x00016180ff0a77ac */ /* 0x000ee20008000800 */
[----:B------:R-:W4:Y:S01]  /*28a0*/  LDCU UR11, c[0x0][0xb20] ;  /* 0x00016400ff0b77ac */ /* 0x000f220008000800 */
[----:B--2---:R-:W-:Y:S02]  /*28b0*/  UIMAD.WIDE.U32 UR8, UR31, UR12, URZ ;  /* 0x0000000c1f0872a5 */ /* 0x004fe4000f8e00ff */
[----:B------:R-:W-:Y:S02]  /*28c0*/  UIMAD.WIDE.U32 UR4, UR30, UR15, URZ ;  /* 0x0000000f1e0472a5 */ /* 0x000fe4000f8e00ff */
[----:B---3--:R-:W-:Y:S02]  /*28d0*/  UISETP.NE.AND UP2, UPT, UR10, 0x1, UPT ;  /* 0x000000010a00788c */ /* 0x008fe4000bf45270 */
[----:B------:R-:W-:Y:S01]  /*28e0*/  UISETP.NE.AND UP0, UPT, UR14, 0x1, UPT ;  /* 0x000000010e00788c */ /* 0x000fe2000bf05270 */
[----:B------:R-:W-:-:S02]  /*28f0*/  UMOV UR8, UR9 ;  /* 0x0000000900087c82 */ /* 0x000fc40008000000 */
[----:B------:R-:W-:Y:S01]  /*2900*/  UMOV UR4, UR5 ;  /* 0x0000000500047c82 */ /* 0x000fe20008000000 */
[----:B------:R-:W-:Y:S02]  /*2910*/  USHF.R.U32.HI UR13, URZ, UR13, UR8 ;  /* 0x0000000dff0d7299 */ /* 0x000fe40008011608 */
[----:B----4-:R-:W-:Y:S02]  /*2920*/  USHF.R.U32.HI UR4, URZ, UR11, UR4 ;  /* 0x0000000bff047299 */ /* 0x010fe40008011604 */
[----:B------:R-:W-:Y:S02]  /*2930*/  USEL UR5, UR31, UR13, !UP2 ;  /* 0x0000000d1f057287 */ /* 0x000fe4000d000000 */
[----:B------:R-:W-:-:S04]  /*2940*/  USEL UR4, UR30, UR4, !UP0 ;  /* 0x000000041e047287 */ /* 0x000fc8000c000000 */
[----:B------:R-:W-:Y:S02]  /*2950*/  UIADD3 UR8, UPT, UPT, UR5, -UR4, URZ ;  /* 0x8000000405087290 */ /* 0x000fe4000fffe0ff */
[----:B------:R-:W-:Y:S02]  /*2960*/  UIADD3 UR4, UPT, UPT, -UR5, UR4, URZ ;  /* 0x0000000405047290 */ /* 0x000fe4000fffe1ff */
[----:B------:R-:W-:Y:S02]  /*2970*/  UIMAD UR30, UR8, UR14, UR30 ;  /* 0x0000000e081e72a4 */ /* 0x000fe4000f8e021e */
[----:B------:R-:W-:-:S12]  /*2980*/  UIMAD UR31, UR4, UR10, UR31 ;  /* 0x0000000a041f72a4 */ /* 0x000fd8000f8e021f */
.L_x_42:
[----:B------:R-:W-:Y:S01]  /*2990*/  VIADD R11, R11, 0x1 ;  /* 0x000000010b0b7836 */ /* 0x000fe20000000000 */
[----:B------:R-:W-:Y:S01]  /*29a0*/  R2UR UR4, R50 ;  /* 0x00000000320472ca */ /* 0x000fe200000e0000 */
[----:B------:R-:W-:Y:S01]  /*29b0*/  UIADD3 UR24, UPT, UPT, UR30, UR63, URZ ;  /* 0x0000003f1e187290 */ /* 0x000fe2000fffe0ff */
[----:B------:R-:W-:Y:S02]  /*29c0*/  PLOP3.LUT P1, PT, PT, PT, PT, 0x80, 0x8 ;  /* 0x000000000008781c */ /* 0x000fe40003f2f070 */
[----:B------:R-:W-:-:S04]  /*29d0*/  ISETP.NE.AND P0, PT, R11, 0x2, PT ;  /* 0x000000020b00780c */ /* 0x000fc80003f05270 */
[----:B-1----:R-:W-:Y:S02]  /*29e0*/  SEL R0, RZ, 0x1, P0 ;  /* 0x00000001ff007807 */ /* 0x002fe40000000000 */
[----:B------:R-:W-:Y:S02]  /*29f0*/  SEL R11, R11, RZ, P0 ;  /* 0x000000ff0b0b7207 */ /* 0x000fe40000000000 */
[----:B------:R-:W-:Y:S01]  /*2a00*/  LOP3.LUT R10, R10, R0, RZ, 0x3c, !PT ;  /* 0x000000000a0a7212 */ /* 0x000fe200078e3cff */
[----:B------:R-:W-:Y:S01]  /*2a10*/  UIADD3 UR20, UPT, UPT, UR31, UR4, URZ ;  /* 0x000000041f147290 */ /* 0x000fe2000fffe0ff */
[----:B------:R-:W-:Y:S11]  /*2a20*/  BRA.U UP1, `(.L_x_43) ;  /* 0xfffffff101287547 */ /* 0x000ff6000b83ffff */
[----:B------:R-:W-:Y:S01]  /*2a30*/  UIADD3 UR8, UPT, UPT, UR6, 0x68, URZ ;  /* 0x0000006806087890 */ /* 0x000fe2000fffe0ff */
[----:B------:R-:W-:-:S03]  /*2a40*/  SHF.L.U32 R2, R12, 0x1f, RZ ;  /* 0x0000001f0c027819 */ /* 0x000fc600000006ff */
[----:B------:R-:W-:-:S09]  /*2a50*/  ULEA UR4, UR7, UR8, 0x3 ;  /* 0x0000000807047291 */ /* 0x000fd2000f8e18ff */
[----:B------:R-:W1:Y:S02]  /*2a60*/  SYNCS.PHASECHK.TRANS64.TRYWAIT P0, [UR4], R2 ;  /* 0x00000002ff0075a7 */ /* 0x000e640008001104 */
[----:B-1----:R-:W-:Y:S05]  /*2a70*/  @!P0 BRA `(.L_x_44) ;  /* 0x0000006800c48947 */ /* 0x002fea0003800000 */
.L_x_164:
[----:B------:R-:W-:-:S04]  /*2a80*/  UIADD3 UR4, UPT, UPT, UR7, 0x1, URZ ;  /* 0x0000000107047890 */ /* 0x000fc8000fffe0ff */
[----:B------:R-:W-:-:S04]  /*2a90*/  UISETP.NE.AND UP0, UPT, UR4, 0xd, UPT ;  /* 0x0000000d0400788c */ /* 0x000fc8000bf05270 */
[----:B------:R-:W-:Y:S02]  /*2aa0*/  USEL UR6, URZ, 0x1, UP0 ;  /* 0x00000001ff067887 */ /* 0x000fe40008000000 */
[----:B------:R-:W-:-:S04]  /*2ab0*/  USEL UR4, UR4, URZ, UP0 ;  /* 0x000000ff04047287 */ /* 0x000fc80008000000 */
[----:B------:R-:W-:Y:S01]  /*2ac0*/  ULEA UR5, UR4, UR8, 0x3 ;  /* 0x0000000804057291 */ /* 0x000fe2000f8e18ff */
[----:B-1----:R-:W-:-:S04]  /*2ad0*/  LOP3.LUT R2, R12, UR6, RZ, 0x3c, !PT ;  /* 0x000000060c027c12 */ /* 0x002fc8000f8e3cff */
[----:B------:R-:W-:-:S04]  /*2ae0*/  SHF.L.U32 R3, R2, 0x1f, RZ ;  /* 0x0000001f02037819 */ /* 0x000fc800000006ff */
[----:B------:R-:W1:Y:S02]  /*2af0*/  SYNCS.PHASECHK.TRANS64.TRYWAIT P0, [UR5], R3 ;  /* 0x00000003ff0075a7 */ /* 0x000e640008001105 */
[----:B-1----:R-:W-:Y:S05]  /*2b00*/  @!P0 BRA `(.L_x_45) ;  /* 0x0000006800b88947 */ /* 0x002fea0003800000 */
.L_x_166:
[----:B------:R-:W-:-:S04]  /*2b10*/  UIADD3 UR4, UPT, UPT, UR4, 0x1, URZ ;  /* 0x0000000104047890 */ /* 0x000fc8000fffe0ff */
[----:B------:R-:W-:-:S04]  /*2b20*/  UISETP.NE.AND UP0, UPT, UR4, 0xd, UPT ;  /* 0x0000000d0400788c */ /* 0x000fc8000bf05270 */
[----:B------:R-:W-:Y:S02]  /*2b30*/  USEL UR6, URZ, 0x1, UP0 ;  /* 0x00000001ff067887 */ /* 0x000fe40008000000 */
[----:B------:R-:W-:-:S04]  /*2b40*/  USEL UR4, UR4, URZ, UP0 ;  /* 0x000000ff04047287 */ /* 0x000fc80008000000 */
[----:B------:R-:W-:Y:S01]  /*2b50*/  ULEA UR5, UR4, UR8, 0x3 ;  /* 0x0000000804057291 */ /* 0x000fe2000f8e18ff */
[----:B------:R-:W-:-:S04]  /*2b60*/  LOP3.LUT R2, R2, UR6, RZ, 0x3c, !PT ;  /* 0x0000000602027c12 */ /* 0x000fc8000f8e3cff */
[----:B-1----:R-:W-:-:S04]  /*2b70*/  SHF.L.U32 R3, R2, 0x1f, RZ ;  /* 0x0000001f02037819 */ /* 0x002fc800000006ff */
[----:B------:R-:W1:Y:S02]  /*2b80*/  SYNCS.PHASECHK.TRANS64.TRYWAIT P0, [UR5], R3 ;  /* 0x00000003ff0075a7 */ /* 0x000e640008001105 */
[----:B-1----:R-:W-:Y:S05]  /*2b90*/  @!P0 BRA `(.L_x_46) ;  /* 0x0000006800ac8947 */ /* 0x002fea0003800000 */
.L_x_168:
        /* <DEDUP_REMOVED lines=9> */
.L_x_170:
        /* <DEDUP_REMOVED lines=9> */
.L_x_172:
        /* <DEDUP_REMOVED lines=9> */
.L_x_174:
        /* <DEDUP_REMOVED lines=9> */
.L_x_176:
        /* <DEDUP_REMOVED lines=9> */
.L_x_178:
        /* <DEDUP_REMOVED lines=9> */
.L_x_180:
        /* <DEDUP_REMOVED lines=9> */
.L_x_182:
        /* <DEDUP_REMOVED lines=9> */
.L_x_184:
        /* <DEDUP_REMOVED lines=9> */
.L_x_186:
[----:B------:R-:W-:-:S04]  /*30b0*/  UIADD3 UR4, UPT, UPT, UR4, 0x1, URZ ;  /* 0x0000000104047890 */ /* 0x000fc8000fffe0ff */
[----:B------:R-:W-:-:S04]  /*30c0*/  UISETP.NE.AND UP0, UPT, UR4, 0xd, UPT ;  /* 0x0000000d0400788c */ /* 0x000fc8000bf05270 */
[----:B------:R-:W-:Y:S02]  /*30d0*/  USEL UR5, URZ, 0x1, UP0 ;  /* 0x00000001ff057887 */ /* 0x000fe40008000000 */
[----:B------:R-:W-:-:S04]  /*30e0*/  USEL UR4, UR4, URZ, UP0 ;  /* 0x000000ff04047287 */ /* 0x000fc80008000000 */
[----:B------:R-:W-:Y:S01]  /*30f0*/  ULEA UR4, UR4, UR8, 0x3 ;  /* 0x0000000804047291 */ /* 0x000fe2000f8e18ff */
[----:B------:R-:W-:-:S04]  /*3100*/  LOP3.LUT R2, R2, UR5, RZ, 0x3c, !PT ;  /* 0x0000000502027c12 */ /* 0x000fc8000f8e3cff */
[----:B------:R-:W-:Y:S01]  /*3110*/  SHF.L.U32 R2, R2, 0x1f, RZ ;  /* 0x0000001f02027819 */ /* 0x000fe200000006ff */
[----:B-1----:R-:W-:-:S07]  /*3120*/  IMAD.U32 R0, RZ, RZ, UR4 ;  /* 0x00000004ff007e24 */ /* 0x002fce000f8e00ff */
.L_x_56:
[----:B-1----:R1:W2:Y:S02]  /*3130*/  SYNCS.PHASECHK.TRANS64.TRYWAIT P0, [R0+URZ], R2 ;  /* 0x00000002000075a7 */ /* 0x0022a400080011ff */
[----:B--2---:R-:W-:Y:S05]  /*3140*/  @!P0 NANOSLEEP.SYNCS 0x989680 ;  /* 0x009896800000895d */ /* 0x004fea0003900000 */
[----:B------:R-:W2:Y:S02]  /*3150*/  @!P0 SYNCS.PHASECHK.TRANS64 P0, [R0+URZ], R2 ;  /* 0x00000002000085a7 */ /* 0x000ea400080010ff */
[----:B--2---:R-:W-:Y:S05]  /*3160*/  @P0 EXIT ;  /* 0x000000000000094d */ /* 0x004fea0003800000 */
[----:B------:R-:W-:Y:S05]  /*3170*/  BRA `(.L_x_56) ;  /* 0xfffffffc00ec7947 */ /* 0x000fea000383ffff */
.L_x_23:
[----:B------:R-:W-:-:S04]  /*3180*/  UISETP.NE.AND UP0, UPT, UR47, URZ, UPT ;  /* 0x000000ff2f00728c */ /* 0x000fc8000bf05270 */
[----:B------:R-:W-:-:S09]  /*3190*/  UISETP.NE.OR UP0, UPT, UR25, 0x1, UP0 ;  /* 0x000000011900788c */ /* 0x000fd20008705670 */
[----:B------:R-:W-:Y:S05]  /*31a0*/  BRA.U UP0, `(.L_x_57) ;  /* 0x0000000500487547 */ /* 0x000fea000b800000 */
[----:B------:R-:W-:Y:S01]  /*31b0*/  ISETP.GE.U32.AND P2, PT, R0, 0x4, PT ;  /* 0x000000040000780c */ /* 0x000fe20003f46070 */
[----:B------:R-:W-:Y:S01]  /*31c0*/  IMAD.MOV.U32 R12, RZ, RZ, 0x1 ;  /* 0x00000001ff0c7424 */ /* 0x000fe200078e00ff */
[----:B------:R-:W-:Y:S02]  /*31d0*/  CS2R R10, SRZ ;  /* 0x00000000000a7805 */ /* 0x000fe4000001ff00 */
[----:B------:R-:W-:Y:S01]  /*31e0*/  CS2R R8, SRZ ;  /* 0x0000000000087805 */ /* 0x000fe2000001ff00 */
[----:B------:R-:W-:Y:S01]  /*31f0*/  UMOV UR6, 0x400 ;  /* 0x0000040000067882 */ /* 0x000fe20000000000 */
[----:B------:R-:W-:Y:S01]  /*3200*/  UMOV UR5, URZ ;  /* 0x000000ff00057c82 */ /* 0x000fe20008000000 */
[----:B------:R-:W-:-:S12]  /*3210*/  ULEA UR6, UR47, UR6, 0x18 ;  /* 0x000000062f067291 */ /* 0x000fd8000f8ec0ff */
.L_x_61:
[----:B------:R-:W-:Y:S02]  /*3220*/  LEA R2, R8, UR6, 0x3 ;  /* 0x0000000608027c11 */ /* 0x000fe4000f8e18ff */
[----:B------:R-:W-:-:S03]  /*3230*/  SHF.L.U32 R4, R9, 0x1f, RZ ;  /* 0x0000001f09047819 */ /* 0x000fc600000006ff */
[----:B------:R-:W-:Y:S01]  /*3240*/  VIADD R5, R2, 0x190 ;  /* 0x0000019002057836 */ /* 0x000fe20000000000 */
[----:B------:R-:W1:Y:S02]  /*3250*/  SYNCS.PHASECHK.TRANS64.TRYWAIT P0, [R2+URZ+0x180], R4 ;  /* 0x00018004020075a7 */ /* 0x000e6400080011ff */
[----:B-1----:R-:W-:Y:S05]  /*3260*/  @!P0 BRA `(.L_x_58) ;  /* 0x0000006400e88947 */ /* 0x002fea0003800000 */
.L_x_187:
[----:B------:R-:W-:Y:S01]  /*3270*/  ULEA UR4, UR5, UR6, 0x3 ;  /* 0x0000000605047291 */ /* 0x000fe2000f8e18ff */
[----:B-1----:R-:W-:Y:S01]  /*3280*/  PRMT R2, RZ, 0x654, R5 ;  /* 0x00000654ff027816 */ /* 0x002fe20000000005 */
[----:B------:R-:W-:Y:S01]  /*3290*/  @!P2 IMAD.MOV.U32 R4, RZ, RZ, 0x10 ;  /* 0x00000010ff04a424 */ /* 0x000fe200078e00ff */
[----:B------:R-:W-:Y:S01]  /*32a0*/  SHF.L.U32 R5, R12, 0x1f, RZ ;  /* 0x0000001f0c057819 */ /* 0x000fe200000006ff */
[----:B------:R-:W-:Y:S01]  /*32b0*/  UIADD3 UR7, UPT, UPT, UR4, 0x120, URZ ;  /* 0x0000012004077890 */ /* 0x000fe2000fffe0ff */
[----:B------:R1:W-:Y:S05]  /*32c0*/  SYNCS.ARRIVE.TRANS64.RED.A1T0 RZ, [R2+URZ], RZ ;  /* 0x000000ff02ff79a7 */ /* 0x0003ea00081004ff */
[----:B------:R-:W-:Y:S01]  /*32d0*/  IMAD.U32 R6, RZ, RZ, UR7 ;  /* 0x00000007ff067e24 */ /* 0x000fe2000f8e00ff */
[----:B------:R-:W2:Y:S04]  /*32e0*/  SYNCS.PHASECHK.TRANS64.TRYWAIT P0, [UR4+0x130], R5 ;  /* 0x00013005ff0075a7 */ /* 0x000ea80008001104 */
[----:B------:R-:W-:Y:S01]  /*32f0*/  PRMT R6, R0, 0x654, R6 ;  /* 0x0000065400067816 */ /* 0x000fe20000000006 */
[----:B-12---:R-:W-:Y:S06]  /*3300*/  @!P0 BRA `(.L_x_59) ;  /* 0x0000006400d48947 */ /* 0x006fec0003800000 */
.L_x_189:
[----:B------:R-:W-:Y:S01]  /*3310*/  ULEA UR8, UR5, UR6, 0x4 ;  /* 0x0000000605087291 */ /* 0x000fe2000f8e20ff */
[----:B------:R-:W-:Y:S01]  /*3320*/  SEL R3, R6, R3, !P2 ;  /* 0x0000000306037207 */ /* 0x000fe20005000000 */
[----:B------:R-:W-:Y:S01]  /*3330*/  UIADD3 UR9, UPT, UPT, UR4, 0x120, URZ ;  /* 0x0000012004097890 */ /* 0x000fe2000fffe0ff */
[----:B-1----:R-:W-:Y:S01]  /*3340*/  LEA R2, R11, UR6, 0x3 ;  /* 0x000000060b027c11 */ /* 0x002fe2000f8e18ff */
[----:B------:R-:W-:Y:S01]  /*3350*/  UIADD3 UR8, UPT, UPT, UR8, 0x1b0, URZ ;  /* 0x000001b008087890 */ /* 0x000fe2000fffe0ff */
[----:B------:R1:W-:Y:S01]  /*3360*/  @!P2 SYNCS.ARRIVE.TRANS64.RED RZ, [R3+URZ], R4 ;  /* 0x0000000403ffa9a7 */ /* 0x0003e200080004ff */
[----:B------:R-:W-:Y:S01]  /*3370*/  UIADD3 UR4, UPT, UPT, UR5, 0x1, URZ ;  /* 0x0000000105047890 */ /* 0x000fe2000fffe0ff */
[----:B------:R-:W-:-:S03]  /*3380*/  VIADD R8, R8, 0x1 ;  /* 0x0000000108087836 */ /* 0x000fc60000000000 */
[----:B------:R-:W-:Y:S02]  /*3390*/  UISETP.NE.AND UP0, UPT, UR4, 0x2, UPT ;  /* 0x000000020400788c */ /* 0x000fe4000bf05270 */
[----:B------:R-:W-:Y:S01]  /*33a0*/  ISETP.NE.AND P0, PT, R8, 0x2, PT ;  /* 0x000000020800780c */ /* 0x000fe20003f05270 */
[----:B------:R-:W-:Y:S06]  /*33b0*/  UGETNEXTWORKID.BROADCAST [UR8], [UR9] ;  /* 0x00000000080073ca */ /* 0x000fec0008000100 */
[----:B------:R-:W-:Y:S02]  /*33c0*/  USEL UR7, URZ, 0x1, UP0 ;  /* 0x00000001ff077887 */ /* 0x000fe40008000000 */
[----:B------:R-:W-:-:S04]  /*33d0*/  USEL UR5, UR4, URZ, UP0 ;  /* 0x000000ff04057287 */ /* 0x000fc80008000000 */
[----:B------:R-:W-:Y:S02]  /*33e0*/  LOP3.LUT R12, R12, UR7, RZ, 0x3c, !PT ;  /* 0x000000070c0c7c12 */ /* 0x000fe4000f8e3cff */
[----:B-1----:R-:W-:-:S04]  /*33f0*/  SHF.L.U32 R4, R10, 0x1f, RZ ;  /* 0x0000001f0a047819 */ /* 0x002fc800000006ff */
[----:B------:R-:W1:Y:S02]  /*3400*/  SYNCS.PHASECHK.TRANS64.TRYWAIT P1, [R2+URZ+0x120], R4 ;  /* 0x00012004020075a7 */ /* 0x000e6400080211ff */
[----:B-1----:R-:W-:Y:S05]  /*3410*/  @!P1 BRA `(.L_x_60) ;  /* 0x0000006400a89947 */ /* 0x002fea0003800000 */
.L_x_190:
[C---:B-1----:R-:W-:Y:S01]  /*3420*/  LEA R4, R11.reuse, UR6, 0x4 ;  /* 0x000000060b047c11 */ /* 0x042fe2000f8e20ff */
[----:B------:R-:W-:Y:S01]  /*3430*/  VIADD R2, R2, 0x130 ;  /* 0x0000013002027836 */ /* 0x000fe20000000000 */
[----:B------:R-:W-:Y:S01]  /*3440*/  SEL R8, R8, RZ, P0 ;  /* 0x000000ff08087207 */ /* 0x000fe20000000000 */
[----:B------:R-:W-:-:S03]  /*3450*/  VIADD R11, R11, 0x1 ;  /* 0x000000010b0b7836 */ /* 0x000fc60000000000 */
[----:B------:R-:W1:Y:S01]  /*3460*/  LDS.128 R4, [R4+0x1b0] ;  /* 0x0001b00004047984 */ /* 0x000e620000000c00 */
[----:B------:R-:W-:Y:S02]  /*3470*/  PRMT R2, RZ, 0x654, R2 ;  /* 0x00000654ff027816 */ /* 0x000fe40000000002 */
[C---:B------:R-:W-:Y:S01]  /*3480*/  ISETP.NE.AND P1, PT, R11.reuse, 0x2, PT ;  /* 0x000000020b00780c */ /* 0x040fe20003f25270 */
[----:B------:R-:W-:Y:S01]  /*3490*/  @!PT LDS RZ, [RZ] ;  /* 0x00000000fffff984 */ /* 0x000fe20000000800 */
[----:B------:R-:W-:Y:S01]  /*34a0*/  @!PT LDS RZ, [RZ] ;  /* 0x00000000fffff984 */ /* 0x000fe20000000800 */
[----:B------:R-:W-:Y:S01]  /*34b0*/  @!PT LDS RZ, [RZ] ;  /* 0x00000000fffff984 */ /* 0x000fe20000000800 */
[----:B------:R-:W-:Y:S01]  /*34c0*/  @!PT LDS RZ, [RZ] ;  /* 0x00000000fffff984 */ /* 0x000fe20000000800 */
[----:B------:R2:W-:Y:S06]  /*34d0*/  MEMBAR.ALL.CTA ;  /* 0x0000000000007992 */ /* 0x0005ec0000008000 */
[----:B--2---:R-:W2:Y:S01]  /*34e0*/  FENCE.VIEW.ASYNC.S ;  /* 0x00000000000073c6 */ /* 0x004ea20000000000 */
[----:B------:R-:W-:Y:S01]  /*34f0*/  SEL R11, R11, RZ, P1 ;  /* 0x000000ff0b0b7207 */ /* 0x000fe20000800000 */
[----:B--2---:R2:W-:Y:S01]  /*3500*/  SYNCS.ARRIVE.TRANS64.RED.A1T0 RZ, [R2+URZ], RZ ;  /* 0x000000ff02ff79a7 */ /* 0x0045e200081004ff */
[----:B-1----:R-:W-:-:S02]  /*3510*/  LOP3.LUT P3, RZ, R6, 0x1, RZ, 0xc0, !PT ;  /* 0x0000000106ff7812 */ /* 0x002fc4000786c0ff */
[----:B------:R-:W-:-:S04]  /*3520*/  SEL R4, RZ, 0x1, P1 ;  /* 0x00000001ff047807 */ /* 0x000fc80000800000 */
[----:B------:R-:W-:Y:S02]  /*3530*/  LOP3.LUT R10, R10, R4, RZ, 0x3c, !PT ;  /* 0x000000040a0a7212 */ /* 0x000fe400078e3cff */
[----:B--2---:R-:W-:-:S04]  /*3540*/  SEL R2, RZ, 0x1, P0 ;  /* 0x00000001ff027807 */ /* 0x004fc80000000000 */
[----:B------:R-:W-:Y:S01]  /*3550*/  LOP3.LUT R9, R9, R2, RZ, 0x3c, !PT ;  /* 0x0000000209097212 */ /* 0x000fe200078e3cff */
[----:B------:R-:W-:Y:S06]  /*3560*/  @P3 BRA `(.L_x_61) ;  /* 0xfffffffc002c3947 */ /* 0x000fec000383ffff */
[----:B------:R-:W-:Y:S01]  /*3570*/  ULEA UR4, UR5, UR6, 0x3 ;  /* 0x0000000605047291 */ /* 0x000fe2000f8e18ff */
[----:B------:R-:W-:-:S08]  /*3580*/  SHF.L.U32 R2, R12, 0x1f, RZ ;  /* 0x0000001f0c027819 */ /* 0x000fd000000006ff */
[----:B------:R-:W1:Y:S02]  /*3590*/  SYNCS.PHASECHK.TRANS64 P0, [UR4+0x130], R2 ;  /* 0x00013002ff0075a7 */ /* 0x000e640008001004 */
[----:B-1----:R-:W-:Y:S05]  /*35a0*/  @P0 BRA `(.L_x_62) ;  /* 0x0000000000080947 */ /* 0x002fea0003800000 */
[----:B------:R-:W1:Y:S02]  /*35b0*/  SYNCS.PHASECHK.TRANS64.TRYWAIT P0, [UR4+0x130], R2 ;  /* 0x00013002ff0075a7 */ /* 0x000e640008001104 */
[----:B-1----:R-:W-:Y:S05]  /*35c0*/  @!P0 BRA `(.L_x_63) ;  /* 0x0000006400508947 */ /* 0x002fea0003800000 */
.L_x_62:
[----:B------:R-:W-:-:S04]  /*35d0*/  UIADD3 UR7, UPT, UPT, UR5, 0x1, URZ ;  /* 0x0000000105077890 */ /* 0x000fc8000fffe0ff */
[----:B------:R-:W-:-:S04]  /*35e0*/  UISETP.NE.AND UP0, UPT, UR7, 0x2, UPT ;  /* 0x000000020700788c */ /* 0x000fc8000bf05270 */
[----:B------:R-:W-:Y:S02]  /*35f0*/  USEL UR8, URZ, 0x1, UP0 ;  /* 0x00000001ff087887 */ /* 0x000fe40008000000 */
[----:B------:R-:W-:-:S04]  /*3600*/  USEL UR7, UR7, URZ, UP0 ;  /* 0x000000ff07077287 */ /* 0x000fc80008000000 */
[----:B------:R-:W-:Y:S01]  /*3610*/  ULEA UR7, UR7, UR6, 0x3 ;  /* 0x0000000607077291 */ /* 0x000fe2000f8e18ff */
[----:B-1----:R-:W-:-:S04]  /*3620*/  LOP3.LUT R2, R12, UR8, RZ, 0x3c, !PT ;  /* 0x000000080c027c12 */ /* 0x002fc8000f8e3cff */
[----:B------:R-:W-:-:S04]  /*3630*/  SHF.L.U32 R0, R2, 0x1f, RZ ;  /* 0x0000001f02007819 */ /* 0x000fc800000006ff */
[----:B------:R-:W1:Y:S02]  /*3640*/  SYNCS.PHASECHK.TRANS64 P0, [UR7+0x130], R0 ;  /* 0x00013000ff0075a7 */ /* 0x000e640008001007 */
[----:B-1----:R-:W-:Y:S05]  /*3650*/  @P0 EXIT ;  /* 0x000000000000094d */ /* 0x002fea0003800000 */
[----:B------:R-:W-:Y:S02]  /*3660*/  SHF.L.U32 R2, R2, 0x1f, RZ ;  /* 0x0000001f02027819 */ /* 0x000fe400000006ff */
[----:B------:R-:W-:-:S07]  /*3670*/  MOV R0, UR7 ;  /* 0x0000000700007c02 */ /* 0x000fce0008000f00 */
.L_x_64:
[----:B-1----:R1:W2:Y:S02]  /*3680*/  SYNCS.PHASECHK.TRANS64.TRYWAIT P0, [R0+URZ+0x130], R2 ;  /* 0x00013002000075a7 */ /* 0x0022a400080011ff */
[----:B--2---:R-:W-:Y:S05]  /*3690*/  @!P0 NANOSLEEP.SYNCS 0x989680 ;  /* 0x009896800000895d */ /* 0x004fea0003900000 */
[----:B------:R-:W2:Y:S02]  /*36a0*/  @!P0 SYNCS.PHASECHK.TRANS64 P0, [R0+URZ+0x130], R2 ;  /* 0x00013002000085a7 */ /* 0x000ea400080010ff */
[----:B--2---:R-:W-:Y:S05]  /*36b0*/  @P0 EXIT ;  /* 0x000000000000094d */ /* 0x004fea0003800000 */
[----:B------:R-:W-:Y:S05]  /*36c0*/  BRA `(.L_x_64) ;  /* 0xfffffffc00ec7947 */ /* 0x000fea000383ffff */
.L_x_57:
[----:B------:R-:W-:Y:S05]  /*36d0*/  BRA.U UP4, `(.L_x_65) ;  /* 0x0000001104d47547 */ /* 0x000fea000b800000 */
[----:B------:R-:W-:Y:S01]  /*36e0*/  UMOV UR4, 0x40 ;  /* 0x0000004000047882 */ /* 0x000fe20000000000 */
[----:B------:R-:W-:Y:S01]  /*36f0*/  NOP ;  /* 0x0000000000007918 */ /* 0x000fe20000000000 */
[----:B------:R-:W-:Y:S01]  /*3700*/  ULEA UR5, UR47, UR4, 0x18 ;  /* 0x000000042f057291 */ /* 0x000fe2000f8ec0ff */
[----:B------:R-:W-:Y:S02]  /*3710*/  UMOV UR6, 0x400 ;  /* 0x0000040000067882 */ /* 0x000fe40000000000 */
[----:B------:R-:W-:-:S06]  /*3720*/  ULEA UR6, UR47, UR6, 0x18 ;  /* 0x000000062f067291 */ /* 0x000fcc000f8ec0ff */
[----:B------:R-:W1:Y:S02]  /*3730*/  LDS.U8 R0, [UR5+0x1c] ;  /* 0x00001c05ff007984 */ /* 0x000e640008000000 */
[----:B-1----:R-:W-:-:S13]  /*3740*/  ISETP.NE.AND P0, PT, R0, RZ, PT ;  /* 0x000000ff0000720c */ /* 0x002fda0003f05270 */
[----:B------:R-:W-:Y:S05]  /*3750*/  @P0 BRA `(.L_x_66) ;  /* 0x0000000400080947 */ /* 0x000fea0003800000 */
[----:B------:R-:W-:Y:S02]  /*3760*/  UISETP.NE.U32.AND UP1, UPT, UR48, 0x1, UPT ;  /* 0x000000013000788c */ /* 0x000fe4000bf25070 */
[----:B------:R-:W-:-:S07]  /*3770*/  UIADD3 UR7, UPT, UPT, UR5, 0x8, URZ ;  /* 0x0000000805077890 */ /* 0x000fce000fffe0ff */
[----:B------:R-:W-:Y:S05]  /*3780*/  BRA.U !UP1, `(.L_x_67) ;  /* 0x00000001099c7547 */ /* 0x000fea000b800000 */
[----:B------:R-:W-:Y:S01]  /*3790*/  ELECT P0, URZ, PT ;  /* 0x0000000000ff782f */ /* 0x000fe20003800000 */
[----:B------:R-:W-:-:S12]  /*37a0*/  BSSY B0, `(.L_x_67) ;  /* 0x0000025000007945 */ /* 0x000fd80003800000 */
[----:B------:R-:W-:Y:S05]  /*37b0*/  @!P0 BRA `(.L_x_68) ;  /* 0x00000000008c8947 */ /* 0x000fea0003800000 */
[----:B------:R-:W-:-:S05]  /*37c0*/  UMOV UR4, 0x10 ;  /* 0x0000001000047882 */ /* 0x000fca0000000000 */
[----:B------:R-:W-:Y:S04]  /*37d0*/  DEPBAR.LE SB1, 0x36 ;  /* 0x00009d800000791a */ /* 0x000fe80000000000 */
[----:B------:R-:W1:Y:S02]  /*37e0*/  UTCATOMSWS.2CTA.FIND_AND_SET.ALIGN UP0, UR4, UR4 ;  /* 0x00000004000475e3 */ /* 0x000e640008200800 */
[----:B-1----:R-:W-:Y:S01]  /*37f0*/  MOV R10, UR4 ;  /* 0x00000004000a7c02 */ /* 0x002fe20008000f00 */
[----:B------:R-:W-:Y:S06]  /*3800*/  BRA.U UP0, `(.L_x_69) ;  /* 0x0000000100187547 */ /* 0x000fec000b800000 */
.L_x_70:
[----:B------:R-:W-:Y:S05]  /*3810*/  NANOSLEEP 0x64 ;  /* 0x000000640000795d */ /* 0x000fea0003800000 */
[----:B------:R-:W-:-:S05]  /*3820*/  UMOV UR4, 0x10 ;  /* 0x0000001000047882 */ /* 0x000fca0000000000 */
[----:B------:R-:W-:Y:S04]  /*3830*/  DEPBAR.LE SB1, 0x36 ;  /* 0x00009d800000791a */ /* 0x000fe80000000000 */
[----:B------:R-:W1:Y:S02]  /*3840*/  UTCATOMSWS.2CTA.FIND_AND_SET.ALIGN UP0, UR4, UR4 ;  /* 0x00000004000475e3 */ /* 0x000e640008200800 */
[----:B-1----:R-:W-:Y:S01]  /*3850*/  MOV R10, UR4 ;  /* 0x00000004000a7c02 */ /* 0x002fe20008000f00 */
[----:B------:R-:W-:Y:S05]  /*3860*/  BRA.U !UP0, `(.L_x_70) ;  /* 0xfffffffd08e87547 */ /* 0x000fea000b83ffff */
.L_x_69:
[----:B------:R-:W1:Y:S01]  /*3870*/  LDS R6, [UR5+0x10] ;  /* 0x00001005ff067984 */ /* 0x000e620008000800 */
[----:B------:R-:W-:Y:S01]  /*3880*/  IMAD.U32 R0, RZ, RZ, UR6 ;  /* 0x00000006ff007e24 */ /* 0x000fe2000f8e00ff */
[----:B------:R-:W-:-:S03]  /*3890*/  MOV R4, UR49 ;  /* 0x0000003100047c02 */ /* 0x000fc60008000f00 */
[----:B------:R-:W-:Y:S01]  /*38a0*/  VIADD R0, R0, 0x1d0 ;  /* 0x000001d000007836 */ /* 0x000fe20000000000 */
[----:B-1----:R-:W-:-:S04]  /*38b0*/  SHF.L.U32 R6, R6, 0x1f, RZ ;  /* 0x0000001f06067819 */ /* 0x002fc800000006ff */
[----:B------:R-:W1:Y:S02]  /*38c0*/  SYNCS.PHASECHK.TRANS64.TRYWAIT P0, [UR5+0x8], R6 ;  /* 0x00000806ff0075a7 */ /* 0x000e640008001105 */
[----:B-1----:R-:W-:Y:S05]  /*38d0*/  @P0 BRA `(.L_x_71) ;  /* 0x0000000000080947 */ /* 0x002fea0003800000 */
[----:B------:R-:W1:Y:S02]  /*38e0*/  SYNCS.PHASECHK.TRANS64.TRYWAIT P0, [UR5+0x8], R6 ;  /* 0x00000806ff0075a7 */ /* 0x000e640008001105 */
[----:B-1----:R-:W-:Y:S05]  /*38f0*/  @!P0 BRA `(.L_x_72) ;  /* 0x00000060009c8947 */ /* 0x002fea0003800000 */
.L_x_71:
[----:B------:R-:W-:Y:S01]  /*3900*/  PRMT R4, R4, 0x654, R0 ;  /* 0x0000065404047816 */ /* 0x000fe20000000000 */
[----:B------:R-:W-:Y:S01]  /*3910*/  HFMA2 R0, -RZ, RZ, 0, 5.9604644775390625e-08 ;  /* 0x00000001ff007431 */ /* 0x000fe200000001ff */
[----:B------:R-:W-:Y:S01]  /*3920*/  UPRMT UR4, UR49, 0x654, UR7 ;  /* 0x0000065431047896 */ /* 0x000fe20008000007 */
[----:B------:R-:W-:Y:S02]  /*3930*/  IMAD.MOV.U32 R8, RZ, RZ, 0xffff ;  /* 0x0000ffffff087424 */ /* 0x000fe400078e00ff */
[----:B-1----:R-:W-:Y:S02]  /*3940*/  IMAD.MOV.U32 R6, RZ, RZ, 0x4 ;  /* 0x00000004ff067424 */ /* 0x002fe400078e00ff */
[----:B------:R-:W-:Y:S01]  /*3950*/  IMAD.SHL.U32 R9, R10, 0x20, RZ ;  /* 0x000000200a097824 */ /* 0x000fe200078e00ff */
[----:B------:R-:W-:Y:S02]  /*3960*/  MOV R5, UR4 ;  /* 0x0000000400057c02 */ /* 0x000fe40008000f00 */
[-C--:B------:R-:W-:Y:S01]  /*3970*/  SHF.L.U32 R8, R8, R10.reuse, RZ ;  /* 0x0000000a08087219 */ /* 0x080fe200000006ff */
[----:B------:R1:W-:Y:S01]  /*3980*/  SYNCS.ARRIVE.TRANS64.RED RZ, [UR4], R6 ;  /* 0x00000006ffff79a7 */ /* 0x0003e20008000404 */
[----:B------:R-:W-:Y:S01]  /*3990*/  SHF.L.U32 R7, R0, R10, RZ ;  /* 0x0000000a00077219 */ /* 0x000fe200000006ff */
[----:B------:R1:W-:Y:S04]  /*39a0*/  STS [UR6+0x1d0], R9 ;  /* 0x0001d009ff007988 */ /* 0x0003e80008000806 */
[----:B------:R1:W-:Y:S04]  /*39b0*/  STAS [R4.64], R10 ;  /* 0x0000000a04007dbd */ /* 0x0003e8000c0008ff */
[----:B------:R1:W-:Y:S04]  /*39c0*/  ATOMS.OR RZ, [UR5+0x14], R8 ;  /* 0x00001408ffff798c */ /* 0x0003e8000b000005 */
[----:B------:R1:W-:Y:S04]  /*39d0*/  ATOMS.OR RZ, [UR5+0x18], R7 ;  /* 0x00001807ffff798c */ /* 0x0003e8000b000005 */
[----:B------:R1:W-:Y:S02]  /*39e0*/  ATOMS.XOR RZ, [UR5+0x10], R0 ;  /* 0x00001000ffff798c */ /* 0x0003e4000b800005 */
.L_x_68:
[----:B------:R-:W-:Y:S05]  /*39f0*/  BSYNC B0 ;  /* 0x0000000000007941 */ /* 0x000fea0003800000 */
.L_x_67:
[----:B------:R-:W-:Y:S05]  /*3a00*/  BRA.U UP1, `(.L_x_73) ;  /* 0x00000001016c7547 */ /* 0x000fea000b800000 */
[----:B------:R-:W-:-:S03]  /*3a10*/  UMOV UR4, 0xffffffff ;  /* 0xffffffff00047882 */ /* 0x000fc60000000000 */
[----:B------:R-:W-:Y:S05]  /*3a20*/  BRA.DIV UR4, `(.L_x_74) ;  /* 0x0000006204687947 */ /* 0x000fea000b800000 */
[----:B------:R-:W-:-:S13]  /*3a30*/  ELECT P6, URZ, PT ;  /* 0x0000000000ff782f */ /* 0x000fda00038c0000 */
.L_x_194:
[----:B------:R-:W-:Y:S05]  /*3a40*/  @!P6 BRA `(.L_x_73) ;  /* 0x00000000005ce947 */ /* 0x000fea0003800000 */
[----:B-1----:R-:W1:Y:S02]  /*3a50*/  LDS R4, [UR5+0x10] ;  /* 0x00001005ff047984 */ /* 0x002e640008000800 */
[----:B-1----:R-:W-:-:S04]  /*3a60*/  SHF.L.U32 R4, R4, 0x1f, RZ ;  /* 0x0000001f04047819 */ /* 0x002fc800000006ff */
[----:B------:R-:W1:Y:S02]  /*3a70*/  SYNCS.PHASECHK.TRANS64.TRYWAIT P0, [UR5+0x8], R4 ;  /* 0x00000804ff0075a7 */ /* 0x000e640008001105 */
[----:B-1----:R-:W-:Y:S05]  /*3a80*/  @P0 BRA `(.L_x_75) ;  /* 0x0000000000080947 */ /* 0x002fea0003800000 */
[----:B------:R-:W1:Y:S02]  /*3a90*/  SYNCS.PHASECHK.TRANS64.TRYWAIT P0, [UR5+0x8], R4 ;  /* 0x00000804ff0075a7 */ /* 0x000e640008001105 */
[----:B-1----:R-:W-:Y:S05]  /*3aa0*/  @!P0 BRA `(.L_x_76) ;  /* 0x0000006000688947 */ /* 0x002fea0003800000 */
.L_x_75:
[----:B------:R-:W2:Y:S01]  /*3ab0*/  LDS R6, [UR6+0x1d0] ;  /* 0x0001d006ff067984 */ /* 0x000ea20008000800 */
[----:B-1----:R-:W-:Y:S02]  /*3ac0*/  HFMA2 R0, -RZ, RZ, 0, 5.9604644775390625e-08 ;  /* 0x00000001ff007431 */ /* 0x002fe400000001ff */
[----:B------:R-:W-:Y:S01]  /*3ad0*/  IMAD.MOV.U32 R4, RZ, RZ, 0xffff ;  /* 0x0000ffffff047424 */ /* 0x000fe200078e00ff */
[----:B------:R-:W-:Y:S01]  /*3ae0*/  UPRMT UR4, UR49, 0x654, UR7 ;  /* 0x0000065431047896 */ /* 0x000fe20008000007 */
[----:B--2---:R-:W-:-:S03]  /*3af0*/  IMAD.SHL.U32 R5, R6, 0x20, RZ ;  /* 0x0000002006057824 */ /* 0x004fc600078e00ff */
[-C--:B------:R-:W-:Y:S02]  /*3b00*/  SHF.L.U32 R4, R4, R6.reuse, RZ ;  /* 0x0000000604047219 */ /* 0x080fe400000006ff */
[----:B------:R-:W-:Y:S01]  /*3b10*/  SHF.L.U32 R6, R0, R6, RZ ;  /* 0x0000000600067219 */ /* 0x000fe200000006ff */
[----:B------:R2:W-:Y:S04]  /*3b20*/  STS [UR6+0x1d0], R5 ;  /* 0x0001d005ff007988 */ /* 0x0005e80008000806 */
[----:B------:R2:W-:Y:S04]  /*3b30*/  ATOMS.OR RZ, [UR5+0x14], R4 ;  /* 0x00001404ffff798c */ /* 0x0005e8000b000005 */
[----:B------:R2:W-:Y:S01]  /*3b40*/  ATOMS.OR RZ, [UR5+0x18], R6 ;  /* 0x00001806ffff798c */ /* 0x0005e2000b000005 */
[----:B------:R-:W-:Y:S03]  /*3b50*/  SYNCS.ARRIVE.TRANS64.RED.A1T0 RZ, [UR4], RZ ;  /* 0x000000ffffff79a7 */ /* 0x000fe60008100404 */
[----:B------:R2:W-:Y:S01]  /*3b60*/  ATOMS.XOR RZ, [UR5+0x10], R0 ;  /* 0x00001000ffff798c */ /* 0x0005e2000b800005 */
[----:B------:R-:W-:Y:S05]  /*3b70*/  BRA `(.L_x_73) ;  /* 0x0000000000107947 */ /* 0x000fea0003800000 */
.L_x_66:
[----:B------:R-:W-:Y:S02]  /*3b80*/  MOV R0, 0xffffffff ;  /* 0xffffffff00007802 */ /* 0x000fe40000000f00 */
[----:B------:R-:W-:-:S03]  /*3b90*/  MOV R4, 0x3bc0 ;  /* 0x00003bc000047802 */ /* 0x000fc60000000f00 */
[----:B------:R1:W-:Y:S04]  /*3ba0*/  STS [UR6+0x1d0], R0 ;  /* 0x0001d000ff007988 */ /* 0x0003e80008000806 */
[----:B-1---5:R-:W-:Y:S05]  /*3bb0*/  CALL.REL.NOINC `($__internal_1_$__cuda_sm10x_tcgen05_guardrail_trap_phase_invalid_during_alloc) ;  /* 0x00000068003c7944 */ /* 0x022fea0003c00000 */
.L_x_73:
[----:B------:R-:W-:Y:S05]  /*3bc0*/  WARPSYNC.ALL ;  /* 0x0000000000007948 */ /* 0x000fea0003800000 */
[----:B------:R-:W3:Y:S01]  /*3bd0*/  S2UR UR4, SR_CgaCtaId ;  /* 0x00000000000479c3 */ /* 0x000ee20000008800 */
[----:B------:R-:W-:Y:S01]  /*3be0*/  UMOV UR26, 0x400 ;  /* 0x00000400001a7882 */ /* 0x000fe20000000000 */
[----:B------:R-:W-:-:S06]  /*3bf0*/  NOP ;  /* 0x0000000000007918 */ /* 0x000fcc0000000000 */
[----:B------:R-:W-:Y:S06]  /*3c00*/  BAR.ARV 0x6, 0xa0 ;  /* 0x0182800000007b1d */ /* 0x000fec0000002000 */
[----:B------:R-:W4:Y:S01]  /*3c10*/  LDCU UR6, c[0x0][0x38c] ;  /* 0x00007180ff0677ac */ /* 0x000f220008000800 */
[----:B------:R-:W-:Y:S01]  /*3c20*/  LOP3.LUT R3, R3, 0xffff, RZ, 0xc0, !PT ;  /* 0x0000ffff03037812 */ /* 0x000fe200078ec0ff */
[----:B-1----:R-:W-:Y:S01]  /*3c30*/  IMAD.MOV.U32 R9, RZ, RZ, 0x1 ;  /* 0x00000001ff097424 */ /* 0x002fe200078e00ff */
[----:B------:R-:W-:Y:S01]  /*3c40*/  LOP3.LUT R2, R2, 0xffff, RZ, 0xc0, !PT ;  /* 0x0000ffff02027812 */ /* 0x000fe200078ec0ff */
[----:B------:R-:W-:Y:S01]  /*3c50*/  IMAD.MOV.U32 R8, RZ, RZ, RZ ;  /* 0x000000ffff087224 */ /* 0x000fe200078e00ff */
[----:B------:R-:W-:Y:S01]  /*3c60*/  R2UR UR28, R3 ;  /* 0x00000000031c72ca */ /* 0x000fe200000e0000 */
[----:B------:R-:W-:Y:S01]  /*3c70*/  UMOV UR32, URZ ;  /* 0x000000ff00207c82 */ /* 0x000fe20008000000 */
[----:B------:R-:W-:-:S02]  /*3c80*/  R2UR UR42, R2 ;  /* 0x00000000022a72ca */ /* 0x000fc400000e0000 */
[----:B------:R-:W-:Y:S01]  /*3c90*/  CS2R R2, SRZ ;  /* 0x0000000000027805 */ /* 0x000fe2000001ff00 */
[----:B------:R-:W-:Y:S01]  /*3ca0*/  UMOV UR23, URZ ;  /* 0x000000ff00177c82 */ /* 0x000fe20008000000 */
[----:B---3--:R-:W-:Y:S01]  /*3cb0*/  ULEA UR26, UR4, UR26, 0x18 ;  /* 0x0000001a041a7291 */ /* 0x008fe2000f8ec0ff */
[----:B------:R-:W-:Y:S01]  /*3cc0*/  UMOV UR22, URZ ;  /* 0x000000ff00167c82 */ /* 0x000fe20008000000 */
[----:B------:R-:W-:Y:S02]  /*3cd0*/  UISETP.NE.AND UP3, UPT, UR48, URZ, UPT ;  /* 0x000000ff3000728c */ /* 0x000fe4000bf65270 */
[----:B------:R-:W-:Y:S02]  /*3ce0*/  UIADD3 UR4, UPT, UPT, UR26, 0x4300, URZ ;  /* 0x000043001a047890 */ /* 0x000fe4000fffe0ff */
[----:B------:R-:W-:-:S03]  /*3cf0*/  UIADD3 UR5, UPT, UPT, UR26, 0x1e300, URZ ;  /* 0x0001e3001a057890 */ /* 0x000fc6000fffe0ff */
[----:B--2---:R-:W1:Y:S01]  /*3d00*/  LDS R0, [UR26+0x1d0] ;  /* 0x0001d01aff007984 */ /* 0x004e620008000800 */
[----:B----4-:R-:W-:Y:S02]  /*3d10*/  UIADD3 UR6, UPT, UPT, UR6, 0x3f, URZ ;  /* 0x0000003f06067890 */ /* 0x010fe4000fffe0ff */
[----:B------:R-:W-:Y:S02]  /*3d20*/  USHF.R.U32.HI UR4, URZ, 0x4, UR4 ;  /* 0x00000004ff047899 */ /* 0x000fe40008011604 */
[----:B------:R-:W-:Y:S02]  /*3d30*/  USHF.R.S32.HI UR33, URZ, 0x1f, UR6 ;  /* 0x0000001fff217899 */ /* 0x000fe40008011406 */
[----:B------:R-:W-:Y:S02]  /*3d40*/  USHF.R.U32.HI UR5, URZ, 0x4, UR5 ;  /* 0x00000004ff057899 */ /* 0x000fe40008011605 */
[----:B------:R-:W-:Y:S02]  /*3d50*/  ULEA.HI UR33, UR33, UR6, URZ, 0x6 ;  /* 0x0000000621217291 */ /* 0x000fe4000f8f30ff */
[----:B------:R-:W-:-:S02]  /*3d60*/  ULOP3.LUT UR29, UR4, 0x3fff, URZ, 0xc0, !UPT ;  /* 0x00003fff041d7892 */ /* 0x000fc4000f8ec0ff */
[----:B------:R-:W-:Y:S01]  /*3d70*/  USHF.R.S32.HI UR33, URZ, 0x6, UR33 ;  /* 0x00000006ff217899 */ /* 0x000fe20008011421 */
[----:B------:R-:W-:Y:S01]  /*3d80*/  UMOV UR40, 0x0 ;  /* 0x0000000000287882 */ /* 0x000fe20000000000 */
[----:B------:R-:W-:Y:S02]  /*3d90*/  UMOV UR41, 0x8210010 ;  /* 0x0821001000297882 */ /* 0x000fe40000000000 */
[----:B------:R-:W-:Y:S02]  /*3da0*/  UISETP.LT.AND UP0, UPT, UR33, 0x1, UPT ;  /* 0x000000012100788c */ /* 0x000fe4000bf01270 */
[----:B------:R-:W-:Y:S02]  /*3db0*/  ULOP3.LUT UR30, UR5, 0x3fff, URZ, 0xc0, !UPT ;  /* 0x00003fff051e7892 */ /* 0x000fe4000f8ec0ff */
[----:B------:R-:W-:Y:S02]  /*3dc0*/  ULOP3.LUT UR29, UR29, 0x10000, URZ, 0xfc, !UPT ;  /* 0x000100001d1d7892 */ /* 0x000fe4000f8efcff */
[----:B------:R-:W-:Y:S01]  /*3dd0*/  USEL UR43, UR33, 0x1, !UP0 ;  /* 0x00000001212b7887 */ /* 0x000fe2000c000000 */
[----:B------:R-:W-:Y:S01]  /*3de0*/  UMOV UR38, 0x0 ;  /* 0x0000000000267882 */ /* 0x000fe20000000000 */
[----:B------:R-:W-:Y:S01]  /*3df0*/  UMOV UR39, 0x8210010 ;  /* 0x0821001000277882 */ /* 0x000fe20000000000 */
[----:B------:R-:W-:Y:S01]  /*3e00*/  UMOV UR36, 0x0 ;  /* 0x0000000000247882 */ /* 0x000fe20000000000 */
[----:B------:R-:W-:Y:S01]  /*3e10*/  UMOV UR37, 0x8210010 ;  /* 0x0821001000257882 */ /* 0x000fe20000000000 */
[----:B------:R-:W-:Y:S01]  /*3e20*/  UMOV UR34, 0x0 ;  /* 0x0000000000227882 */ /* 0x000fe20000000000 */
[----:B------:R-:W-:Y:S01]  /*3e30*/  UMOV UR35, 0x8210010 ;  /* 0x0821001000237882 */ /* 0x000fe20000000000 */
[----:B-1----:R-:W-:-:S15]  /*3e40*/  R2UR UR44, R0 ;  /* 0x00000000002c72ca */ /* 0x002fde00000e0000 */
.L_x_84:
[C---:B------:R-:W-:Y:S02]  /*3e50*/  LEA R0, R8.reuse, UR26, 0x3 ;  /* 0x0000001a08007c11 */ /* 0x040fe4000f8e18ff */
[----:B------:R-:W-:Y:S02]  /*3e60*/  SHF.L.U32 R4, R3, 0x1f, RZ ;  /* 0x0000001f03047819 */ /* 0x000fe400000006ff */
[----:B------:R-:W-:Y:S02]  /*3e70*/  LEA R5, R8, UR26, 0x4 ;  /* 0x0000001a08057c11 */ /* 0x000fe4000f8e20ff */
[----:B------:R-:W1:Y:S02]  /*3e80*/  SYNCS.PHASECHK.TRANS64.TRYWAIT P0, [R0+URZ+0x120], R4 ;  /* 0x00012004000075a7 */ /* 0x000e6400080011ff */
[----:B-1-3--:R-:W-:Y:S05]  /*3e90*/  @!P0 BRA `(.L_x_77) ;  /* 0x0000005c00848947 */ /* 0x00afea0003800000 */
.L_x_195:
[----:B-1----:R-:W1:Y:S01]  /*3ea0*/  LDS.128 R4, [R5+0x1b0] ;  /* 0x0001b00005047984 */ /* 0x002e620000000c00 */
[----:B------:R-:W-:Y:S02]  /*3eb0*/  VIADD R0, R0, 0x130 ;  /* 0x0000013000007836 */ /* 0x000fe40000000000 */
[----:B------:R-:W-:Y:S01]  /*3ec0*/  VIADD R8, R8, 0x1 ;  /* 0x0000000108087836 */ /* 0x000fe20000000000 */
[----:B------:R-:W-:Y:S01]  /*3ed0*/  @!PT LDS RZ, [RZ] ;  /* 0x00000000fffff984 */ /* 0x000fe20000000800 */
[----:B------:R-:W-:Y:S01]  /*3ee0*/  @!PT LDS RZ, [RZ] ;  /* 0x00000000fffff984 */ /* 0x000fe20000000800 */
[----:B------:R-:W-:Y:S01]  /*3ef0*/  @!PT LDS RZ, [RZ] ;  /* 0x00000000fffff984 */ /* 0x000fe20000000800 */
[----:B------:R-:W-:Y:S01]  /*3f00*/  @!PT LDS RZ, [RZ] ;  /* 0x00000000fffff984 */ /* 0x000fe20000000800 */
[----:B------:R2:W-:Y:S06]  /*3f10*/  MEMBAR.ALL.CTA ;  /* 0x0000000000007992 */ /* 0x0005ec0000008000 */
[----:B--2---:R-:W2:Y:S01]  /*3f20*/  FENCE.VIEW.ASYNC.S ;  /* 0x00000000000073c6 */ /* 0x004ea20000000000 */
[----:B------:R-:W-:-:S04]  /*3f30*/  PRMT R0, RZ, 0x654, R0 ;  /* 0x00000654ff007816 */ /* 0x000fc80000000000 */
[----:B--2---:R2:W-:Y:S01]  /*3f40*/  SYNCS.ARRIVE.TRANS64.RED.A1T0 RZ, [R0+URZ], RZ ;  /* 0x000000ff00ff79a7 */ /* 0x0045e200081004ff */
[----:B-1----:R-:W-:Y:S01]  /*3f50*/  LOP3.LUT P1, RZ, R6, 0x1, RZ, 0xc0, !PT ;  /* 0x0000000106ff7812 */ /* 0x002fe2000782c0ff */
[----:B--2---:R-:W-:-:S12]  /*3f60*/  BRA.U UP3, `(.L_x_78) ;  /* 0x0000000503087547 */ /* 0x004fd8000b800000 */
[----:B------:R-:W1:Y:S01]  /*3f70*/  LDCU UR4, c[0x0][0x38c] ;  /* 0x00007180ff0477ac */ /* 0x000e620008000800 */
[----:B------:R-:W-:Y:S02]  /*3f80*/  PLOP3.LUT P2, PT, PT, PT, PT, 0x80, 0x8 ;  /* 0x000000000008781c */ /* 0x000fe40003f4f070 */
[----:B------:R-:W-:Y:S01]  /*3f90*/  SHF.L.U32 R4, R9, 0x1f, RZ ;  /* 0x0000001f09047819 */ /* 0x000fe200000006ff */
[----:B------:R-:W-:Y:S02]  /*3fa0*/  ULEA UR31, UR32, UR26, 0x3 ;  /* 0x0000001a201f7291 */ /* 0x000fe4000f8e18ff */
[----:B------:R-:W-:Y:S02]  /*3fb0*/  ULEA UR11, UR32, UR44, 0x6 ;  /* 0x0000002c200b7291 */ /* 0x000fe4000f8e30ff */
[----:B-1----:R-:W-:-:S06]  /*3fc0*/  UISETP.GE.AND UP0, UPT, UR4, 0x1, UPT ;  /* 0x000000010400788c */ /* 0x002fcc000bf06270 */
[----:B------:R-:W-:-:S05]  /*3fd0*/  PLOP3.LUT P0, PT, PT, PT, UP0, 0x80, 0x8 ;  /* 0x000000000008781c */ /* 0x000fca0003f0f008 */
[----:B------:R-:W-:-:S08]  /*3fe0*/  @UP0 ULEA UR4, UR23, UR26, 0x3 ;  /* 0x0000001a17040291 */ /* 0x000fd0000f8e18ff */
[----:B------:R-:W-:-:S04]  /*3ff0*/  @P0 SHF.L.U32 R0, R2, 0x1f, RZ ;  /* 0x0000001f02000819 */ /* 0x000fc800000006ff */
[----:B------:R1:W2:Y:S01]  /*4000*/  @P0 SYNCS.PHASECHK.TRANS64.TRYWAIT P2, [UR4], R0 ;  /* 0x00000000ff0005a7 */ /* 0x0002a20008041104 */
[----:B------:R-:W3:Y:S02]  /*4010*/  SYNCS.PHASECHK.TRANS64.TRYWAIT P0, [UR31+0x160], R4 ;  /* 0x00016004ff0075a7 */ /* 0x000ee4000800111f */
[----:B-123--:R-:W-:Y:S05]  /*4020*/  @!P0 BRA `(.L_x_79) ;  /* 0x0000005c00348947 */ /* 0x00efea0003800000 */
.L_x_197:
[----:B------:R-:W-:Y:S01]  /*4030*/  UMOV UR27, UR22 ;  /* 0x00000016001b7c82 */ /* 0x000fe20008000000 */
[----:B------:R-:W-:Y:S05]  /*4040*/  BRA.U !UP0, `(.L_x_80) ;  /* 0x0000000108c07547 */ /* 0x000fea000b800000 */
[----:B------:R-:W-:Y:S02]  /*4050*/  UIADD3 UR27, UPT, UPT, UR43, UR22, URZ ;  /* 0x000000162b1b7290 */ /* 0x000fe4000fffe0ff */
[----:B------:R-:W-:Y:S01]  /*4060*/  UPLOP3.LUT UP2, UPT, UPT, UPT, UPT, 0x40, 0x4 ;  /* 0x000000000004789c */ /* 0x000fe20003f4e870 */
[----:B------:R-:W-:Y:S01]  /*4070*/  UMOV UR24, UR33 ;  /* 0x0000002100187c82 */ /* 0x000fe20008000000 */
[----:B------:R-:W-:-:S09]  /*4080*/  UMOV UR10, UR23 ;  /* 0x00000017000a7c82 */ /* 0x000fd20008000000 */
.L_x_83:
[----:B--2---:R-:W-:Y:S01]  /*4090*/  ULEA UR5, UR10, UR26, 0x3 ;  /* 0x0000001a0a057291 */ /* 0x004fe2000f8e18ff */
[----:B---3--:R-:W-:Y:S11]  /*40a0*/  @P2 BRA `(.L_x_81) ;  /* 0x00000000000c2947 */ /* 0x008ff60003800000 */
[----:B-1----:R-:W-:Y:S04]  /*40b0*/  SHF.L.U32 R4, R2, 0x1f, RZ ;  /* 0x0000001f02047819 */ /* 0x002fe800000006ff */
[----:B------:R-:W1:Y:S02]  /*40c0*/  SYNCS.PHASECHK.TRANS64.TRYWAIT P0, [UR5], R4 ;  /* 0x00000004ff0075a7 */ /* 0x000e640008001105 */
[----:B-1----:R-:W-:Y:S05]  /*40d0*/  @!P0 BRA `(.L_x_82) ;  /* 0x0000005c00208947 */ /* 0x002fea0003800000 */
.L_x_81:
[----:B------:R-:W-:Y:S01]  /*40e0*/  UISETP.NE.AND UP0, UPT, UR24, 0x1, UPT ;  /* 0x000000011800788c */ /* 0x000fe2000bf05270 */
[----:B------:R-:W-:Y:S01]  /*40f0*/  PLOP3.LUT P2, PT, PT, PT, PT, 0x80, 0x8 ;  /* 0x000000000008781c */ /* 0x000fe20003f4f070 */
[----:B------:R-:W-:Y:S02]  /*4100*/  UIADD3 UR4, UPT, UPT, UR10, 0x1, URZ ;  /* 0x000000010a047890 */ /* 0x000fe4000fffe0ff */
[----:B------:R-:W-:Y:S02]  /*4110*/  UIADD3 UR25, UPT, UPT, UR5, 0x68, URZ ;  /* 0x0000006805197890 */ /* 0x000fe4000fffe0ff */
[----:B------:R-:W-:Y:S01]  /*4120*/  UISETP.NE.AND UP1, UPT, UR4, 0xd, UPT ;  /* 0x0000000d0400788c */ /* 0x000fe2000bf25270 */
[----:B------:R-:W-:Y:S01]  /*4130*/  PLOP3.LUT P0, PT, PT, PT, UP0, 0x80, 0x8 ;  /* 0x000000000008781c */ /* 0x000fe20003f0f008 */
[----:B------:R-:W-:Y:S02]  /*4140*/  UIADD3 UR22, UPT, UPT, UR22, 0x1, URZ ;  /* 0x0000000116167890 */ /* 0x000fe4000fffe0ff */
[----:B------:R-:W-:Y:S02]  /*4150*/  USEL UR6, URZ, 0x1, UP1 ;  /* 0x00000001ff067887 */ /* 0x000fe40008800000 */
[----:B------:R-:W-:Y:S02]  /*4160*/  USEL UR23, UR4, URZ, UP1 ;  /* 0x000000ff04177287 */ /* 0x000fe40008800000 */
[----:B------:R-:W-:Y:S02]  /*4170*/  UIADD3 UR24, UPT, UPT, UR24, -0x1, URZ ;  /* 0xffffffff18187890 */ /* 0x000fe4000fffe0ff */
[----:B------:R-:W-:Y:S01]  /*4180*/  @UP0 ULEA UR4, UR23, UR26, 0x3 ;  /* 0x0000001a17040291 */ /* 0x000fe2000f8e18ff */
[----:B------:R-:W-:Y:S01]  /*4190*/  LOP3.LUT R2, R2, UR6, RZ, 0x3c, !PT ;  /* 0x0000000602027c12 */ /* 0x000fe2000f8e3cff */
[----:B------:R-:W-:Y:S02]  /*41a0*/  ULEA UR6, UR10, UR30, 0x9 ;  /* 0x0000001e0a067291 */ /* 0x000fe4000f8e48ff */
[----:B------:R-:W-:Y:S01]  /*41b0*/  UISETP.NE.AND UP0, UPT, UR22, UR27, UPT ;  /* 0x0000001b1600728c */ /* 0x000fe2000bf05270 */
[----:B-1----:R-:W-:Y:S01]  /*41c0*/  @P0 SHF.L.U32 R0, R2, 0x1f, RZ ;  /* 0x0000001f02000819 */ /* 0x002fe200000006ff */
[----:B------:R-:W-:Y:S02]  /*41d0*/  UIADD3 UR20, UPT, UPT, UR6, 0x80, URZ ;  /* 0x0000008006147890 */ /* 0x000fe4000fffe0ff */
[----:B------:R-:W-:Y:S01]  /*41e0*/  UIADD3 UR16, UPT, UPT, UR6, 0x100, URZ ;  /* 0x0000010006107890 */ /* 0x000fe2000fffe0ff */
[----:B------:R2:W3:Y:S01]  /*41f0*/  @P0 SYNCS.PHASECHK.TRANS64.TRYWAIT P2, [UR4], R0 ;  /* 0x00000000ff0005a7 */ /* 0x0004e20008041104 */
[----:B------:R-:W-:Y:S02]  /*4200*/  ULEA UR4, UR10, UR29, 0x9 ;  /* 0x0000001d0a047291 */ /* 0x000fe4000f8e48ff */
[----:B------:R-:W-:Y:S02]  /*4210*/  UIADD3 UR12, UPT, UPT, UR6, 0x180, URZ ;  /* 0x00000180060c7890 */ /* 0x000fe4000fffe0ff */
[----:B------:R-:W-:Y:S02]  /*4220*/  UIADD3 UR18, UPT, UPT, UR4, 0x2, URZ ;  /* 0x0000000204127890 */ /* 0x000fe4000fffe0ff */
[----:B------:R-:W-:Y:S02]  /*4230*/  UIADD3 UR14, UPT, UPT, UR4, 0x4, URZ ;  /* 0x00000004040e7890 */ /* 0x000fe4000fffe0ff */
[----:B------:R-:W-:Y:S01]  /*4240*/  UIADD3 UR8, UPT, UPT, UR4, 0x6, URZ ;  /* 0x0000000604087890 */ /* 0x000fe2000fffe0ff */
[----:B------:R-:W-:Y:S01]  /*4250*/  UMOV UR7, 0x40004040 ;  /* 0x4000404000077882 */ /* 0x000fe20000000000 */
[----:B------:R-:W-:Y:S01]  /*4260*/  UMOV UR5, 0x40004040 ;  /* 0x4000404000057882 */ /* 0x000fe20000000000 */
[----:B------:R-:W-:Y:S01]  /*4270*/  UMOV UR21, 0x40004040 ;  /* 0x4000404000157882 */ /* 0x000fe20000000000 */
[----:B------:R2:W-:Y:S01]  /*4280*/  UTCHMMA.2CTA gdesc[UR4], gdesc[UR6], tmem[UR11], tmem[UR40], idesc[UR41], UP2 ;  /* 0x00ff2806040075ea */ /* 0x0005e2000920000b */
[----:B------:R-:W-:Y:S01]  /*4290*/  UPLOP3.LUT UP2, UPT, UPT, UPT, UPT, 0x80, 0x8 ;  /* 0x000000000008789c */ /* 0x000fe20003f4f070 */
[----:B------:R-:W-:Y:S01]  /*42a0*/  UMOV UR19, 0x40004040 ;  /* 0x4000404000137882 */ /* 0x000fe20000000000 */
[----:B------:R-:W-:Y:S01]  /*42b0*/  UMOV UR17, 0x40004040 ;  /* 0x4000404000117882 */ /* 0x000fe20000000000 */
[----:B------:R2:W-:Y:S01]  /*42c0*/  UTCHMMA.2CTA gdesc[UR18], gdesc[UR20], tmem[UR11], tmem[UR38], idesc[UR39], UPT ;  /* 0x00ff2614120075ea */ /* 0x0005e2000ba0000b */
[----:B------:R-:W-:Y:S01]  /*42d0*/  UMOV UR15, 0x40004040 ;  /* 0x40004040000f7882 */ /* 0x000fe20000000000 */
[----:B------:R-:W-:Y:S01]  /*42e0*/  UMOV UR13, 0x40004040 ;  /* 0x40004040000d7882 */ /* 0x000fe20000000000 */
[----:B------:R-:W-:Y:S01]  /*42f0*/  UMOV UR9, 0x40004040 ;  /* 0x4000404000097882 */ /* 0x000fe20000000000 */
[----:B------:R2:W-:Y:S01]  /*4300*/  UTCHMMA.2CTA gdesc[UR14], gdesc[UR16], tmem[UR11], tmem[UR36], idesc[UR37], UPT ;  /* 0x00ff24100e0075ea */ /* 0x0005e2000ba0000b */
[----:B------:R2:W-:Y:S01]  /*4310*/  UTCHMMA.2CTA gdesc[UR8], gdesc[UR12], tmem[UR11], tmem[UR34], idesc[UR35], UPT ;  /* 0x00ff220c080075ea */ /* 0x0005e2000ba0000b */
[----:B------:R2:W-:Y:S01]  /*4320*/  UTCBAR.2CTA.MULTICAST [UR25], URZ, UR28 ;  /* 0x000000ff190073e9 */ /* 0x0005e2000820081c */
[----:B------:R-:W-:Y:S01]  /*4330*/  UMOV UR10, UR23 ;  /* 0x00000017000a7c82 */ /* 0x000fe20008000000 */
[----:B------:R-:W-:Y:S05]  /*4340*/  BRA.U UP0, `(.L_x_83) ;  /* 0xfffffffd00507547 */ /* 0x000fea000b83ffff */
.L_x_80:
[----:B--2---:R-:W-:Y:S01]  /*4350*/  UIADD3 UR4, UPT, UPT, UR31, 0x140, URZ ;  /* 0x000001401f047890 */ /* 0x004fe2000fffe0ff */
[----:B------:R-:W-:-:S08]  /*4360*/  UMOV UR22, UR27 ;  /* 0x0000001b00167c82 */ /* 0x000fd00008000000 */
[----:B------:R2:W-:Y:S01]  /*4370*/  UTCBAR.2CTA.MULTICAST [UR4], URZ, UR42 ;  /* 0x000000ff040073e9 */ /* 0x0005e2000820082a */
[----:B------:R-:W-:Y:S02]  /*4380*/  NOP ;  /* 0x0000000000007918 */ /* 0x000fe40000000000 */
.L_x_78:
[----:B--2---:R-:W-:Y:S01]  /*4390*/  UIADD3 UR4, UPT, UPT, UR32, 0x1, URZ ;  /* 0x0000000120047890 */ /* 0x004fe2000fffe0ff */
[----:B------:R-:W-:-:S03]  /*43a0*/  ISETP.NE.AND P0, PT, R8, 0x2, PT ;  /* 0x000000020800780c */ /* 0x000fc60003f05270 */
[----:B------:R-:W-:Y:S01]  /*43b0*/  UISETP.NE.AND UP0, UPT, UR4, 0x4, UPT ;  /* 0x000000040400788c */ /* 0x000fe2000bf05270 */
[----:B-1----:R-:W-:Y:S02]  /*43c0*/  SEL R0, RZ, 0x1, P0 ;  /* 0x00000001ff007807 */ /* 0x002fe40000000000 */
[----:B------:R-:W-:Y:S01]  /*43d0*/  SEL R8, R8, RZ, P0 ;  /* 0x000000ff08087207 */ /* 0x000fe20000000000 */
[----:B------:R-:W-:Y:S01]  /*43e0*/  USEL UR5, URZ, 0x1, UP0 ;  /* 0x00000001ff057887 */ /* 0x000fe20008000000 */
[----:B------:R-:W-:Y:S01]  /*43f0*/  LOP3.LUT R3, R3, R0, RZ, 0x3c, !PT ;  /* 0x0000000003037212 */ /* 0x000fe200078e3cff */
[----:B------:R-:W-:-:S04]  /*4400*/  USEL UR32, UR4, URZ, UP0 ;  /* 0x000000ff04207287 */ /* 0x000fc80008000000 */
[----:B------:R-:W-:Y:S01]  /*4410*/  LOP3.LUT R9, R9, UR5, RZ, 0x3c, !PT ;  /* 0x0000000509097c12 */ /* 0x000fe2000f8e3cff */
[----:B------:R-:W-:Y:S07]  /*4420*/  @P1 BRA `(.L_x_84) ;  /* 0xfffffff800881947 */ /* 0x000fee000383ffff */
[----:B------:R-:W1:Y:S01]  /*4430*/  S2UR UR8, SR_CgaCtaId ;  /* 0x00000000000879c3 */ /* 0x000e620000008800 */
[----:B------:R-:W-:Y:S01]  /*4440*/  ELECT P0, URZ, PT ;  /* 0x0000000000ff782f */ /* 0x000fe20003800000 */
[----:B------:R-:W-:Y:S01]  /*4450*/  HFMA2 R0, -RZ, RZ, 0, 5.9604644775390625e-08 ;  /* 0x00000001ff007431 */ /* 0x000fe200000001ff */
[----:B------:R-:W-:-:S05]  /*4460*/  UMOV UR4, 0x40 ;  /* 0x0000004000047882 */ /* 0x000fca0000000000 */
[----:B------:R-:W-:Y:S01]  /*4470*/  UVIRTCOUNT.DEALLOC.SMPOOL 0x80 ;  /* 0x000000800000784c */ /* 0x000fe20000000000 */
[----:B------:R-:W-:Y:S02]  /*4480*/  UISETP.NE.AND UP1, UPT, UR48, URZ, UPT ;  /* 0x000000ff3000728c */ /* 0x000fe4000bf25270 */
[----:B-1----:R-:W-:-:S09]  /*4490*/  ULEA UR8, UR8, UR4, 0x18 ;  /* 0x0000000408087291 */ /* 0x002fd2000f8ec0ff */
[----:B------:R1:W-:Y:S01]  /*44a0*/  @P0 STS.U8 [UR8+0x1c], R0 ;  /* 0x00001c00ff000988 */ /* 0x0003e20008000008 */
[----:B------:R-:W-:Y:S05]  /*44b0*/  BRA.U UP1, `(.L_x_85) ;  /* 0x0000000101a07547 */ /* 0x000fea000b800000 */
[----:B------:R-:W-:Y:S01]  /*44c0*/  UIADD3 UR7, UPT, UPT, UR26, 0x160, URZ ;  /* 0x000001601a077890 */ /* 0x000fe2000fffe0ff */
[----:B------:R-:W-:-:S03]  /*44d0*/  SHF.L.U32 R2, R9, 0x1f, RZ ;  /* 0x0000001f09027819 */ /* 0x000fc600000006ff */
[----:B------:R-:W-:-:S09]  /*44e0*/  ULEA UR4, UR32, UR7, 0x3 ;  /* 0x0000000720047291 */ /* 0x000fd2000f8e18ff */
[----:B------:R-:W2:Y:S02]  /*44f0*/  SYNCS.PHASECHK.TRANS64.TRYWAIT P0, [UR4], R2 ;  /* 0x00000002ff0075a7 */ /* 0x000ea40008001104 */
[----:B--2---:R-:W-:Y:S05]  /*4500*/  @!P0 BRA `(.L_x_86) ;  /* 0x00000058002c8947 */ /* 0x004fea0003800000 */
.L_x_200:
        /* <DEDUP_REMOVED lines=9> */
.L_x_202:
        /* <DEDUP_REMOVED lines=9> */
.L_x_204:
[----:B------:R-:W-:-:S04]  /*4630*/  UIADD3 UR4, UPT, UPT, UR4, 0x1, URZ ;  /* 0x0000000104047890 */ /* 0x000fc8000fffe0ff */
[----:B------:R-:W-:-:S04]  /*4640*/  UISETP.NE.AND UP0, UPT, UR4, 0x4, UPT ;  /* 0x000000040400788c */ /* 0x000fc8000bf05270 */
[----:B------:R-:W-:Y:S02]  /*4650*/  USEL UR5, URZ, 0x1, UP0 ;  /* 0x00000001ff057887 */ /* 0x000fe40008000000 */
[----:B------:R-:W-:-:S04]  /*4660*/  USEL UR4, UR4, URZ, UP0 ;  /* 0x000000ff04047287 */ /* 0x000fc80008000000 */
[----:B------:R-:W-:Y:S01]  /*4670*/  ULEA UR4, UR4, UR7, 0x3 ;  /* 0x0000000704047291 */ /* 0x000fe2000f8e18ff */
[----:B------:R-:W-:-:S04]  /*4680*/  LOP3.LUT R2, R2, UR5, RZ, 0x3c, !PT ;  /* 0x0000000502027c12 */ /* 0x000fc8000f8e3cff */
[----:B------:R-:W-:Y:S01]  /*4690*/  SHF.L.U32 R2, R2, 0x1f, RZ ;  /* 0x0000001f02027819 */ /* 0x000fe200000006ff */
[----:B-1----:R-:W-:-:S04]  /*46a0*/  IMAD.U32 R0, RZ, RZ, UR4 ;  /* 0x00000004ff007e24 */ /* 0x002fc8000f8e00ff */
[----:B------:R1:W2:Y:S03]  /*46b0*/  SYNCS.PHASECHK.TRANS64.TRYWAIT P0, [R0+URZ], R2 ;  /* 0x00000002000075a7 */ /* 0x0002a600080011ff */
[----:B--2---:R-:W-:Y:S05]  /*46c0*/  @!P0 NANOSLEEP.SYNCS 0x989680 ;  /* 0x009896800000895d */ /* 0x004fea0003900000 */
[----:B------:R-:W2:Y:S02]  /*46d0*/  @!P0 SYNCS.PHASECHK.TRANS64 P0, [R0+URZ], R2 ;  /* 0x00000002000085a7 */ /* 0x000ea400080010ff */
[----:B--2---:R-:W-:Y:S05]  /*46e0*/  @P0 BRA `(.L_x_89) ;  /* 0x0000000000200947 */ /* 0x004fea0003800000 */
.L_x_90:
[----:B--2---:R2:W4:Y:S02]  /*46f0*/  SYNCS.PHASECHK.TRANS64.TRYWAIT P0, [R0+URZ], R2 ;  /* 0x00000002000075a7 */ /* 0x00452400080011ff */
[----:B----4-:R-:W-:Y:S05]  /*4700*/  @!P0 NANOSLEEP.SYNCS 0x989680 ;  /* 0x009896800000895d */ /* 0x010fea0003900000 */
[----:B------:R-:W4:Y:S02]  /*4710*/  @!P0 SYNCS.PHASECHK.TRANS64 P0, [R0+URZ], R2 ;  /* 0x00000002000085a7 */ /* 0x000f2400080010ff */
[----:B----4-:R-:W-:Y:S05]  /*4720*/  @!P0 BRA `(.L_x_90) ;  /* 0xfffffffc00f08947 */ /* 0x010fea000383ffff */
[----:B------:R-:W-:Y:S05]  /*4730*/  BRA `(.L_x_89) ;  /* 0x00000000000c7947 */ /* 0x000fea0003800000 */
.L_x_85:
[----:B------:R-:W-:-:S04]  /*4740*/  UIADD3 UR4, UPT, UPT, UR26, 0x1a0, URZ ;  /* 0x000001a01a047890 */ /* 0x000fc8000fffe0ff */
[----:B------:R-:W-:-:S09]  /*4750*/  UPRMT UR4, UR49, 0x654, UR4 ;  /* 0x0000065431047896 */ /* 0x000fd20008000004 */
[----:B------:R-:W-:Y:S03]  /*4760*/  SYNCS.ARRIVE.TRANS64.RED.A1T0 RZ, [UR4], RZ ;  /* 0x000000ffffff79a7 */ /* 0x000fe60008100404 */
.L_x_89:
[----:B-12---:R-:W-:Y:S01]  /*4770*/  SHF.L.U32 R2, RZ, 0x1f, RZ ;  /* 0x0000001fff027819 */ /* 0x006fe200000006ff */
[----:B------:R-:W-:Y:S01]  /*4780*/  UIADD3 UR4, UPT, UPT, UR26, 0x1a0, URZ ;  /* 0x000001a01a047890 */ /* 0x000fe2000fffe0ff */
[----:B------:R-:W-:Y:S02]  /*4790*/  PLOP3.LUT P0, PT, PT, PT, UP1, 0x80, 0x8 ;  /* 0x000000000008781c */ /* 0x000fe40003f0f018 */
[----:B------:R-:W1:Y:S02]  /*47a0*/  SYNCS.PHASECHK.TRANS64.TRYWAIT P1, [UR26+0x1a0], R2 ;  /* 0x0001a002ff0075a7 */ /* 0x000e64000802111a */
[----:B-1----:R-:W-:Y:S09]  /*47b0*/  @!P1 BRA `(.L_x_91) ;  /* 0x0000005400c89947 */ /* 0x002ff20003800000 */
.L_x_206:
[----:B------:R-:W-:Y:S01]  /*47c0*/  @!UP1 UPRMT UR4, UR49, 0x654, UR4 ;  /* 0x0000065431049896 */ /* 0x000fe20008000004 */
[----:B------:R-:W-:Y:S01]  /*47d0*/  UMOV UR5, 0xffff ;  /* 0x0000ffff00057882 */ /* 0x000fe20000000000 */
[----:B------:R-:W-:-:S07]  /*47e0*/  UMOV UR6, 0x1 ;  /* 0x0000000100067882 */ /* 0x000fce0000000000 */
[----:B------:R-:W-:Y:S01]  /*47f0*/  @!P0 SYNCS.ARRIVE.TRANS64.RED.A1T0 RZ, [UR4], RZ ;  /* 0x000000ffffff89a7 */ /* 0x000fe20008100404 */
[----:B------:R-:W-:Y:S01]  /*4800*/  NOP ;  /* 0x0000000000007918 */ /* 0x000fe20000000000 */
[----:B-1----:R-:W1:Y:S01]  /*4810*/  LDS R0, [UR8+0x14] ;  /* 0x00001408ff007984 */ /* 0x002e620008000800 */
[----:B------:R-:W-:-:S04]  /*4820*/  ULOP3.LUT UR4, UR44, 0xffff, URZ, 0xc0, !UPT ;  /* 0x0000ffff2c047892 */ /* 0x000fc8000f8ec0ff */
[----:B------:R-:W-:-:S04]  /*4830*/  USHF.R.U32.HI UR4, URZ, 0x5, UR4 ;  /* 0x00000005ff047899 */ /* 0x000fc80008011604 */
[----:B------:R-:W-:Y:S02]  /*4840*/  USHF.L.U32 UR5, UR5, UR4, URZ ;  /* 0x0000000405057299 */ /* 0x000fe400080006ff */
[----:B------:R-:W-:-:S04]  /*4850*/  USHF.L.U32 UR4, UR6, UR4, URZ ;  /* 0x0000000406047299 */ /* 0x000fc800080006ff */
[----:B-1----:R-:W-:-:S04]  /*4860*/  LOP3.LUT R0, R0, UR5, RZ, 0xc0, !PT ;  /* 0x0000000500007c12 */ /* 0x002fc8000f8ec0ff */
[----:B------:R-:W-:-:S13]  /*4870*/  ISETP.NE.AND P0, PT, R0, UR5, PT ;  /* 0x0000000500007c0c */ /* 0x000fda000bf05270 */
[----:B------:R-:W-:Y:S05]  /*4880*/  @P0 BRA `(.L_x_92) ;  /* 0x0000000000580947 */ /* 0x000fea0003800000 */
[----:B------:R-:W1:Y:S02]  /*4890*/  LDS R0, [UR8+0x18] ;  /* 0x00001808ff007984 */ /* 0x000e640008000800 */
[----:B-1----:R-:W-:-:S04]  /*48a0*/  LOP3.LUT R0, R0, UR4, RZ, 0xc0, !PT ;  /* 0x0000000400007c12 */ /* 0x002fc8000f8ec0ff */
[----:B------:R-:W-:-:S13]  /*48b0*/  ISETP.NE.AND P0, PT, R0, UR4, PT ;  /* 0x0000000400007c0c */ /* 0x000fda000bf05270 */
[----:B------:R-:W-:Y:S05]  /*48c0*/  @P0 BRA `(.L_x_93) ;  /* 0x00000000003c0947 */ /* 0x000fea0003800000 */
[----:B------:R-:W1:Y:S01]  /*48d0*/  S2R R2, SR_LANEID ;  /* 0x0000000000027919 */ /* 0x000e620000000000 */
[----:B------:R-:W-:-:S06]  /*48e0*/  ULOP3.LUT UR5, URZ, UR5, URZ, 0x33, !UPT ;  /* 0x00000005ff057292 */ /* 0x000fcc000f8e33ff */
[----:B------:R-:W-:-:S04]  /*48f0*/  IMAD.U32 R0, RZ, RZ, UR5 ;  /* 0x00000005ff007e24 */ /* 0x000fc8000f8e00ff */
[----:B------:R2:W4:Y:S02]  /*4900*/  REDUX UR7, R0 ;  /* 0x00000000000773c4 */ /* 0x0005240000000000 */
[----:B------:R1:W-:Y:S01]  /*4910*/  UTCATOMSWS.AND URZ, UR5 ;  /* 0x0000000500ff79e3 */ /* 0x0003e20008000000 */
[----:B--2---:R-:W-:Y:S01]  /*4920*/  LOP3.LUT R0, RZ, UR4, RZ, 0x33, !PT ;  /* 0x00000004ff007c12 */ /* 0x004fe2000f8e33ff */
[----:B------:R-:W-:Y:S02]  /*4930*/  VOTEU.ANY UR4, UPT, PT ;  /* 0x0000000000047886 */ /* 0x000fe400038e0100 */
[----:B------:R-:W-:Y:S02]  /*4940*/  UFLO.U32 UR4, UR4 ;  /* 0x00000004000472bd */ /* 0x000fe400080e0000 */
[----:B------:R-:W2:Y:S04]  /*4950*/  REDUX UR6, R0 ;  /* 0x00000000000673c4 */ /* 0x000ea80000000000 */
[----:B-1----:R-:W-:-:S02]  /*4960*/  ISETP.EQ.U32.AND P0, PT, R2, UR4, PT ;  /* 0x0000000402007c0c */ /* 0x002fc4000bf02070 */
[----:B----4-:R-:W-:-:S11]  /*4970*/  MOV R2, UR7 ;  /* 0x0000000700027c02 */ /* 0x010fd60008000f00 */
[----:B------:R1:W-:Y:S01]  /*4980*/  @P0 ATOMS.AND RZ, [UR8+0x14], R2 ;  /* 0x00001402ffff098c */ /* 0x0003e2000a800008 */
[----:B--2---:R-:W-:-:S05]  /*4990*/  IMAD.U32 R0, RZ, RZ, UR6 ;  /* 0x00000006ff007e24 */ /* 0x004fca000f8e00ff */
[----:B------:R1:W-:Y:S01]  /*49a0*/  @P0 ATOMS.AND RZ, [UR8+0x18], R0 ;  /* 0x00001800ffff098c */ /* 0x0003e2000a800008 */
[----:B------:R-:W-:Y:S05]  /*49b0*/  BRA `(.L_x_94) ;  /* 0x0000000000147947 */ /* 0x000fea0003800000 */
.L_x_93:
[----:B------:R-:W-:Y:S02]  /*49c0*/  MOV R2, 0x49e0 ;  /* 0x000049e000027802 */ /* 0x000fe40000000f00 */
[----:B---3-5:R-:W-:Y:S05]  /*49d0*/  CALL.REL.NOINC `($__internal_0_$__cuda_sm10x_tcgen05_guardrail_trap_col_being_dealloced_not_returned_by_alloc) ;  /* 0x0000005800a87944 */ /* 0x028fea0003c00000 */
[----:B------:R-:W-:Y:S05]  /*49e0*/  BRA `(.L_x_94) ;  /* 0x0000000000087947 */ /* 0x000fea0003800000 */
.L_x_92:
[----:B------:R-:W-:Y:S02]  /*49f0*/  MOV R2, 0x4a10 ;  /* 0x00004a1000027802 */ /* 0x000fe40000000f00 */
[----:B---3-5:R-:W-:Y:S05]  /*4a00*/  CALL.REL.NOINC `($__internal_2_$__cuda_sm10x_tcgen05_guardrail_trap_unallocated_columns_being_dealloced) ;  /* 0x0000005800b47944 */ /* 0x028fea0003c00000 */
.L_x_94:
[----:B------:R-:W-:Y:S01]  /*4a10*/  NOP ;  /* 0x0000000000007918 */ /* 0x000fe20000000000 */
[----:B------:R-:W-:Y:S05]  /*4a20*/  EXIT ;  /* 0x000000000000794d */ /* 0x000fea0003800000 */
.L_x_65:
[----:B------:R-:W-:-:S09]  /*4a30*/  UISETP.NE.OR UP0, UPT, UR25, 0x3, !UP3 ;  /* 0x000000031900788c */ /* 0x000fd2000df05670 */
[----:B------:R-:W-:Y:S05]  /*4a40*/  BRA.U UP0, `(.L_x_95) ;  /* 0x0000001100b87547 */ /* 0x000fea000b800000 */
[----:B------:R-:W1:Y:S01]  /*4a50*/  LDCU UR31, c[0x0][0x370] ;  /* 0x00006e00ff1f77ac */ /* 0x000e620008000800 */
[----:B------:R-:W2:Y:S01]  /*4a60*/  LDC.64 R16, c[0x0][0x348] ;  /* 0x0000d200ff107b82 */ /* 0x000ea20000000a00 */
[----:B------:R-:W-:Y:S02]  /*4a70*/  HFMA2 R13, -RZ, RZ, 0, 0 ;  /* 0x00000000ff0d7431 */ /* 0x000fe400000001ff */
[----:B------:R-:W-:Y:S01]  /*4a80*/  IMAD.MOV.U32 R15, RZ, RZ, 0x1 ;  /* 0x00000001ff0f7424 */ /* 0x000fe200078e00ff */
[----:B------:R-:W1:Y:S01]  /*4a90*/  LDCU.128 UR48, c[0x0][0xb10] ;  /* 0x00016200ff3077ac */ /* 0x000e620008000c00 */
[----:B------:R-:W-:Y:S01]  /*4aa0*/  IMAD.MOV.U32 R14, RZ, RZ, RZ ;  /* 0x000000ffff0e7224 */ /* 0x000fe200078e00ff */
[----:B------:R-:W-:Y:S01]  /*4ab0*/  MOV R7, 0x1000 ;  /* 0x0000100000077802 */ /* 0x000fe20000000f00 */
[----:B------:R-:W3:Y:S01]  /*4ac0*/  LDCU UR30, c[0x0][0x374] ;  /* 0x00006e80ff1e77ac */ /* 0x000ee20008000800 */
[----:B------:R-:W4:Y:S01]  /*4ad0*/  LDC.64 R2, c[0x0][0x888] ;  /* 0x00022200ff027b82 */ /* 0x000f220000000a00 */
[----:B------:R-:W3:Y:S01]  /*4ae0*/  LDCU UR15, c[0x0][0xb0c] ;  /* 0x00016180ff0f77ac */ /* 0x000ee20008000800 */
[----:B------:R-:W2:Y:S06]  /*4af0*/  LDCU UR52, c[0x0][0xb20] ;  /* 0x00016400ff3477ac */ /* 0x000eac0008000800 */
[----:B------:R-:W4:Y:S01]  /*4b00*/  LDC.64 R4, c[0x0][0x890] ;  /* 0x00022400ff047b82 */ /* 0x000f220000000a00 */
[----:B------:R-:W2:Y:S01]  /*4b10*/  LDCU UR4, c[0x0][0xb30] ;  /* 0x00016600ff0477ac */ /* 0x000ea20008000800 */
[----:B------:R-:W-:Y:S01]  /*4b20*/  UMOV UR21, 0x400 ;  /* 0x0000040000157882 */ /* 0x000fe20000000000 */
[----:B-1----:R-:W-:-:S02]  /*4b30*/  UIMAD.WIDE.U32 UR6, UR31, UR48, URZ ;  /* 0x000000301f0672a5 */ /* 0x002fc4000f8e00ff */
[----:B---3--:R-:W-:Y:S02]  /*4b40*/  UIMAD.WIDE.U32 UR8, UR30, UR51, URZ ;  /* 0x000000331e0872a5 */ /* 0x008fe4000f8e00ff */
[----:B------:R-:W-:Y:S02]  /*4b50*/  ULEA UR21, UR47, UR21, 0x18 ;  /* 0x000000152f157291 */ /* 0x000fe4000f8ec0ff */
[----:B------:R-:W-:Y:S02]  /*4b60*/  UPLOP3.LUT UP2, UPT, UPT, UPT, UPT, 0x40, 0x4 ;  /* 0x000000000004789c */ /* 0x000fe40003f4e870 */
[----:B------:R-:W-:Y:S01]  /*4b70*/  UIADD3 UR37, UPT, UPT, UR21, 0xe8, URZ ;  /* 0x000000e815257890 */ /* 0x000fe2000fffe0ff */
[----:B------:R-:W-:Y:S01]  /*4b80*/  UMOV UR6, UR7 ;  /* 0x0000000700067c82 */ /* 0x000fe20008000000 */
[----:B------:R-:W-:Y:S01]  /*4b90*/  UMOV UR38, UR9 ;  /* 0x0000000900267c82 */ /* 0x000fe20008000000 */
[----:B------:R-:W-:Y:S02]  /*4ba0*/  UISETP.GE.AND UP0, UPT, UR45, 0x1, UPT ;  /* 0x000000012d00788c */ /* 0x000fe4000bf06270 */
[----:B------:R-:W-:Y:S01]  /*4bb0*/  UISETP.NE.AND UP4, UPT, UR45, 0x1, UPT ;  /* 0x000000012d00788c */ /* 0x000fe2000bf85270 */
[----:B------:R-:W1:Y:S01]  /*4bc0*/  LDCU.64 UR22, c[0x0][0xb28] ;  /* 0x00016500ff1677ac */ /* 0x000e620008000a00 */
[----:B------:R-:W-:-:S02]  /*4bd0*/  UISETP.NE.AND UP6, UPT, UR15, 0x1, UPT ;  /* 0x000000010f00788c */ /* 0x000fc4000bfc5270 */
[----:B------:R-:W-:Y:S02]  /*4be0*/  UISETP.NE.AND UP5, UPT, UR50, 0x1, UPT ;  /* 0x000000013200788c */ /* 0x000fe4000bfa5270 */
[----:B------:R-:W-:Y:S02]  /*4bf0*/  UIADD3 UR41, UPT, UPT, UR21, 0xd0, URZ ;  /* 0x000000d015297890 */ /* 0x000fe4000fffe0ff */
[----:B------:R-:W-:Y:S02]  /*4c00*/  UIADD3 UR33, UPT, UPT, UR21, 0xd8, URZ ;  /* 0x000000d815217890 */ /* 0x000fe4000fffe0ff */
[----:B------:R-:W-:Y:S02]  /*4c10*/  UIADD3 UR25, UPT, UPT, UR21, 0xe0, URZ ;  /* 0x000000e015197890 */ /* 0x000fe4000fffe0ff */
[----:B------:R-:W-:Y:S02]  /*4c20*/  UPRMT UR37, UR47, 0x654, UR37 ;  /* 0x000006542f257896 */ /* 0x000fe40008000025 */
[----:B------:R-:W-:-:S02]  /*4c30*/  USHF.R.U32.HI UR39, URZ, UR49, UR6 ;  /* 0x00000031ff277299 */ /* 0x000fc40008011606 */
[----:B--2---:R-:W-:Y:S02]  /*4c40*/  USHF.R.U32.HI UR38, URZ, UR52, UR38 ;  /* 0x00000034ff267299 */ /* 0x004fe40008011626 */
[----:B------:R-:W-:-:S11]  /*4c50*/  UISETP.NE.AND UP3, UPT, UR4, 0x1, UPT ;  /* 0x000000010400788c */ /* 0x000fd6000bf65270 */
.L_x_106:
[C---:B------:R-:W-:Y:S02]  /*4c60*/  LEA R12, R14.reuse, UR21, 0x3 ;  /* 0x000000150e0c7c11 */ /* 0x040fe4000f8e18ff */
[----:B------:R-:W-:Y:S02]  /*4c70*/  SHF.L.U32 R0, R13, 0x1f, RZ ;  /* 0x0000001f0d007819 */ /* 0x000fe400000006ff */
[----:B------:R-:W-:Y:S02]  /*4c80*/  LEA R8, R14, UR21, 0x4 ;  /* 0x000000150e087c11 */ /* 0x000fe4000f8e20ff */
[----:B--2---:R-:W2:Y:S02]  /*4c90*/  SYNCS.PHASECHK.TRANS64.TRYWAIT P0, [R12+URZ+0x120], R0 ;  /* 0x000120000c0075a7 */ /* 0x004ea400080011ff */
[----:B--2---:R-:W-:Y:S05]  /*4ca0*/  @!P0 BRA `(.L_x_96) ;  /* 0x0000005000a48947 */ /* 0x004fea0003800000 */
.L_x_207:
[----:B------:R-:W3:Y:S01]  /*4cb0*/  LDS.128 R8, [R8+0x1b0] ;  /* 0x0001b00008087984 */ /* 0x000ee20000000c00 */
[----:B------:R-:W-:Y:S01]  /*4cc0*/  UISETP.GE.AND UP0, UPT, UR45, 0x1, UPT ;  /* 0x000000012d00788c */ /* 0x000fe2000bf06270 */
[----:B------:R-:W-:Y:S01]  /*4cd0*/  @!PT LDS RZ, [RZ] ;  /* 0x00000000fffff984 */ /* 0x000fe20000000800 */
[----:B------:R-:W-:Y:S01]  /*4ce0*/  @!PT LDS RZ, [RZ] ;  /* 0x00000000fffff984 */ /* 0x000fe20000000800 */
[----:B------:R-:W-:Y:S01]  /*4cf0*/  @!PT LDS RZ, [RZ] ;  /* 0x00000000fffff984 */ /* 0x000fe20000000800 */
[----:B------:R-:W-:Y:S01]  /*4d00*/  @!PT LDS RZ, [RZ] ;  /* 0x00000000fffff984 */ /* 0x000fe20000000800 */
[----:B------:R1:W-:Y:S06]  /*4d10*/  MEMBAR.ALL.CTA ;  /* 0x0000000000007992 */ /* 0x0003ec0000008000 */
[----:B-1----:R-:W1:Y:S01]  /*4d20*/  FENCE.VIEW.ASYNC.S ;  /* 0x00000000000073c6 */ /* 0x002e620000000000 */
[----:B---3--:R-:W-:Y:S11]  /*4d30*/  LOP3.LUT P0, RZ, R10, 0x1, RZ, 0xc0, !PT ;  /* 0x000000010aff7812 */ /* 0x008ff6000780c0ff */
[----:B------:R-:W-:Y:S02]  /*4d40*/  @!UPT UIADD3 URZ, UPT, UPT, URZ, URZ, URZ ;  /* 0x000000fffffff290 */ /* 0x000fe4000fffe0ff */
[----:B-1----:R-:W-:Y:S01]  /*4d50*/  VOTEU.ANY UP1, P0 ;  /* 0x0000000000ff7886 */ /* 0x002fe20000020100 */
[----:B------:R-:W-:Y:S11]  /*4d60*/  PLOP3.LUT P0, PT, PT, PT, UP1, 0x80, 0x8 ;  /* 0x000000000008781c */ /* 0x000ff60003f0f018 */
[----:B------:R-:W-:Y:S02]  /*4d70*/  @!UPT UIADD3 URZ, UPT, UPT, URZ, URZ, URZ ;  /* 0x000000fffffff290 */ /* 0x000fe4000fffe0ff */
[----:B--2---:R-:W-:Y:S02]  /*4d80*/  @P0 SHF.R.U32.HI R0, RZ, 0x10, R9 ;  /* 0x00000010ff000819 */ /* 0x004fe40000011609 */
[----:B------:R-:W-:Y:S02]  /*4d90*/  @P0 MOV R6, R8 ;  /* 0x0000000800060202 */ /* 0x000fe40000000f00 */
[----:B------:R-:W-:Y:S01]  /*4da0*/  @P0 R2UR UR4, R0 ;  /* 0x00000000000402ca */ /* 0x000fe200000e0000 */
[----:B------:R-:W-:Y:S01]  /*4db0*/  VIADD R0, R12, 0x130 ;  /* 0x000001300c007836 */ /* 0x000fe20000000000 */
[----:B------:R-:W-:Y:S02]  /*4dc0*/  @P0 LOP3.LUT R8, R9, 0xffff, RZ, 0xc0, !PT ;  /* 0x0000ffff09080812 */ /* 0x000fe400078ec0ff */
[----:B------:R-:W-:Y:S02]  /*4dd0*/  @P0 R2UR UR6, R6 ;  /* 0x00000000060602ca */ /* 0x000fe400000e0000 */
[----:B------:R-:W-:Y:S02]  /*4de0*/  PRMT R0, RZ, 0x654, R0 ;  /* 0x00000654ff007816 */ /* 0x000fe40000000000 */
[----:B------:R-:W-:Y:S02]  /*4df0*/  @P0 R2UR UR5, R8 ;  /* 0x00000000080502ca */ /* 0x000fe400000e0000 */
[----:B------:R1:W-:Y:S03]  /*4e00*/  SYNCS.ARRIVE.TRANS64.RED.A1T0 RZ, [R0+URZ], RZ ;  /* 0x000000ff00ff79a7 */ /* 0x0003e600081004ff */
[----:B------:R-:W-:Y:S04]  /*4e10*/  @UP1 UMOV UR29, UR4 ;  /* 0x00000004001d1c82 */ /* 0x000fe80008000000 */
[----:B------:R-:W-:Y:S04]  /*4e20*/  @UP1 UMOV UR14, UR6 ;  /* 0x00000006000e1c82 */ /* 0x000fe80008000000 */
[----:B------:R-:W-:Y:S01]  /*4e30*/  @UP1 UMOV UR13, UR5 ;  /* 0x00000005000d1c82 */ /* 0x000fe20008000000 */
[----:B------:R-:W-:Y:S05]  /*4e40*/  BRA.U !UP0, `(.L_x_97) ;  /* 0x0000000108a47547 */ /* 0x000fea000b800000 */
[----:B------:R-:W-:Y:S02]  /*4e50*/  UIMAD.WIDE.U32 UR16, UR13, UR51, URZ ;  /* 0x000000330d1072a5 */ /* 0x000fe4000f8e00ff */
[----:B------:R-:W-:Y:S02]  /*4e60*/  UIMAD.WIDE.U32 UR18, UR14, UR48, URZ ;  /* 0x000000300e1272a5 */ /* 0x000fe4000f8e00ff */
[----:B------:R-:W-:Y:S02]  /*4e70*/  USEL UR4, UR30, UR38, !UP5 ;  /* 0x000000261e047287 */ /* 0x000fe4000e800000 */
[----:B------:R-:W-:Y:S02]  /*4e80*/  USEL UR7, UR31, UR39, !UP6 ;  /* 0x000000271f077287 */ /* 0x000fe4000f000000 */
[----:B------:R-:W-:Y:S02]  /*4e90*/  UIMAD.WIDE.U32 UR8, UR4, UR22, URZ ;  /* 0x00000016040872a5 */ /* 0x000fe4000f8e00ff */
[----:B------:R-:W-:Y:S01]  /*4ea0*/  UIMAD.WIDE.U32 UR10, UR7, UR22, URZ ;  /* 0x00000016070a72a5 */ /* 0x000fe2000f8e00ff */
[----:B------:R-:W-:Y:S02]  /*4eb0*/  UMOV UR5, UR17 ;  /* 0x0000001100057c82 */ /* 0x000fe40008000000 */
[----:B------:R-:W-:Y:S03]  /*4ec0*/  USHF.R.U32.HI UR6, URZ, UR52, UR5 ;  /* 0x00000034ff067299 */ /* 0x000fe60008011605 */
[----:B------:R-:W-:Y:S01]  /*4ed0*/  UMOV UR5, UR19 ;  /* 0x0000001300057c82 */ /* 0x000fe20008000000 */
[----:B------:R-:W-:Y:S02]  /*4ee0*/  USEL UR6, UR13, UR6, !UP5 ;  /* 0x000000060d067287 */ /* 0x000fe4000e800000 */
[----:B------:R-:W-:Y:S03]  /*4ef0*/  USHF.R.U32.HI UR12, URZ, UR49, UR5 ;  /* 0x00000031ff0c7299 */ /* 0x000fe60008011605 */
[----:B------:R-:W-:Y:S02]  /*4f00*/  UMOV UR5, UR9 ;  /* 0x0000000900057c82 */ /* 0x000fe40008000000 */
[----:B------:R-:W-:Y:S03]  /*4f10*/  @UP4 USHF.R.U32.HI UR4, URZ, UR23, UR5 ;  /* 0x00000017ff044299 */ /* 0x000fe60008011605 */
[----:B------:R-:W-:Y:S01]  /*4f20*/  UMOV UR5, UR11 ;  /* 0x0000000b00057c82 */ /* 0x000fe20008000000 */
[----:B------:R-:W-:Y:S02]  /*4f30*/  UIMAD UR4, UR45, UR4, URZ ;  /* 0x000000042d0472a4 */ /* 0x000fe4000f8e02ff */
[----:B------:R-:W-:Y:S02]  /*4f40*/  @UP4 USHF.R.U32.HI UR7, URZ, UR23, UR5 ;  /* 0x00000017ff074299 */ /* 0x000fe40008011605 */
[----:B------:R-:W-:Y:S02]  /*4f50*/  UIMAD.WIDE.U32 UR10, UR6, UR22, URZ ;  /* 0x00000016060a72a5 */ /* 0x000fe4000f8e00ff */
[----:B------:R-:W-:Y:S02]  /*4f60*/  USEL UR5, UR14, UR12, !UP6 ;  /* 0x0000000c0e057287 */ /* 0x000fe4000f000000 */
[----:B------:R-:W-:Y:S02]  /*4f70*/  UIMAD UR8, UR45, UR7, URZ ;  /* 0x000000072d0872a4 */ /* 0x000fe4000f8e02ff */
[----:B------:R-:W-:Y:S03]  /*4f80*/  UISETP.GE.AND UP0, UPT, UR6, UR4, UPT ;  /* 0x000000040600728c */ /* 0x000fe6000bf06270 */
[----:B------:R-:W-:Y:S01]  /*4f90*/  UMOV UR4, UR11 ;  /* 0x0000000b00047c82 */ /* 0x000fe20008000000 */
[----:B------:R-:W-:Y:S02]  /*4fa0*/  UISETP.GE.OR UP0, UPT, UR5, UR8, UP0 ;  /* 0x000000080500728c */ /* 0x000fe40008706670 */
[----:B------:R-:W-:Y:S02]  /*4fb0*/  USHF.R.U32.HI UR4, URZ, UR23, UR4 ;  /* 0x00000017ff047299 */ /* 0x000fe40008011604 */
[----:B------:R-:W-:Y:S02]  /*4fc0*/  UIMAD.WIDE.U32 UR8, UR5, UR22, URZ ;  /* 0x00000016050872a5 */ /* 0x000fe4000f8e00ff */
[----:B------:R-:W-:Y:S04]  /*4fd0*/  USEL UR10, UR6, UR4, !UP4 ;  /* 0x00000004060a7287 */ /* 0x000fe8000e000000 */
[----:B------:R-:W-:Y:S01]  /*4fe0*/  UIADD3 UR11, UPT, UPT, -UR10, URZ, URZ ;  /* 0x000000ff0a0b7290 */ /* 0x000fe2000fffe1ff */
[----:B------:R-:W-:Y:S02]  /*4ff0*/  @!UP0 UMOV UR4, UR9 ;  /* 0x0000000900048c82 */ /* 0x000fe40008000000 */
[----:B------:R-:W-:Y:S02]  /*5000*/  @!UP0 USHF.R.U32.HI UR4, URZ, UR23, UR4 ;  /* 0x00000017ff048299 */ /* 0x000fe40008011604 */
[----:B------:R-:W-:Y:S02]  /*5010*/  UIMAD UR8, UR45, UR11, UR6 ;  /* 0x0000000b2d0872a4 */ /* 0x000fe4000f8e0206 */
[----:B------:R-:W-:Y:S04]  /*5020*/  @!UP0 USEL UR4, UR5, UR4, !UP4 ;  /* 0x0000000405048287 */ /* 0x000fe8000e000000 */
[----:B------:R-:W-:Y:S02]  /*5030*/  @!UP0 UIMAD UR7, UR7, UR8, UR4 ;  /* 0x00000008070782a4 */ /* 0x000fe4000f8e0204 */
[----:B------:R-:W-:Y:S02]  /*5040*/  @!UP0 UIADD3 UR9, UPT, UPT, UR10, -UR4, URZ ;  /* 0x800000040a098290 */ /* 0x000fe4000fffe0ff */
[----:B------:R-:W-:Y:S02]  /*5050*/  UIADD3 UR8, UPT, UPT, -UR6, URZ, URZ ;  /* 0x000000ff06087290 */ /* 0x000fe4000fffe1ff */
[----:B------:R-:W-:Y:S02]  /*5060*/  UIADD3 UR4, UPT, UPT, -UR5, URZ, URZ ;  /* 0x000000ff05047290 */ /* 0x000fe4000fffe1ff */
[----:B------:R-:W-:Y:S03]  /*5070*/  @!UP0 UIMAD UR6, UR9, UR45, UR5 ;  /* 0x0000002d090682a4 */ /* 0x000fe6000f8e0205 */
[----:B------:R-:W-:Y:S01]  /*5080*/  @!UP0 UMOV UR5, UR7 ;  /* 0x0000000700058c82 */ /* 0x000fe20008000000 */
[----:B------:R-:W-:Y:S02]  /*5090*/  UIMAD UR7, UR15, UR4, UR14 ;  /* 0x000000040f0772a4 */ /* 0x000fe4000f8e020e */
[----:B------:R-:W-:Y:S02]  /*50a0*/  UIMAD UR4, UR50, UR8, UR13 ;  /* 0x00000008320472a4 */ /* 0x000fe4000f8e020d */
[----:B------:R-:W-:Y:S02]  /*50b0*/  UIMAD UR14, UR5, UR15, UR7 ;  /* 0x0000000f050e72a4 */ /* 0x000fe4000f8e0207 */
[----:B------:R-:W-:Y:S11]  /*50c0*/  UIMAD UR13, UR6, UR50, UR4 ;  /* 0x00000032060d72a4 */ /* 0x000ff6000f8e0204 */
[----:B------:R-:W-:Y:S01]  /*50d0*/  @!UPT UIADD3 URZ, UPT, UPT, URZ, URZ, URZ ;  /* 0x000000fffffff290 */ /* 0x000fe2000fffe0ff */
.L_x_97:
[----:B------:R-:W2:Y:S01]  /*50e0*/  @!UP3 LDCU.128 UR8, c[0x0][0xb10] ;  /* 0x00016200ff08b7ac */ /* 0x000ea20008000c00 */
[C---:B----4-:R-:W-:Y:S02]  /*50f0*/  ISETP.NE.U32.AND P1, PT, R4.reuse, RZ, PT ;  /* 0x000000ff0400720c */ /* 0x050fe40003f25070 */
[----:B------:R-:W-:Y:S02]  /*5100*/  ISETP.NE.U32.AND P0, PT, R4, RZ, PT ;  /* 0x000000ff0400720c */ /* 0x000fe40003f05070 */
[C---:B------:R-:W-:Y:S02]  /*5110*/  ISETP.NE.AND.EX P1, PT, R5.reuse, RZ, PT, P1 ;  /* 0x000000ff0500720c */ /* 0x040fe40003f25310 */
[----:B------:R-:W-:Y:S01]  /*5120*/  ISETP.NE.AND.EX P0, PT, R5, RZ, PT, P0 ;  /* 0x000000ff0500720c */ /* 0x000fe20003f05300 */
[----:B------:R-:W3:Y:S01]  /*5130*/  @!UP3 LDCU UR5, c[0x0][0xb0c] ;  /* 0x00016180ff05b7ac */ /* 0x000ee20008000800 */
[----:B------:R-:W-:Y:S01]  /*5140*/  SHF.L.U32 R9, R15, 0x1f, RZ ;  /* 0x0000001f0f097819 */ /* 0x000fe200000006ff */
[----:B------:R-:W-:Y:S02]  /*5150*/  USHF.L.U32 UR42, UR24, 0x7, URZ ;  /* 0x00000007182a7899 */ /* 0x000fe400080006ff */
[----:B------:R-:W-:Y:S02]  /*5160*/  USHF.L.U32 UR43, UR20, 0x6, URZ ;  /* 0x00000006142b7899 */ /* 0x000fe400080006ff */
[----:B--2---:R-:W-:Y:S07]  /*5170*/  UIMAD.WIDE.U32 UR6, UR14, UR8, URZ ;  /* 0x000000080e0672a5 */ /* 0x004fee000f8e00ff */
[----:B------:R-:W-:Y:S01]  /*5180*/  @!UP3 UMOV UR4, UR7 ;  /* 0x000000070004bc82 */ /* 0x000fe20008000000 */
[----:B---3--:R-:W-:Y:S02]  /*5190*/  @!UP3 UISETP.NE.AND UP0, UPT, UR5, 0x1, UPT ;  /* 0x000000010500b88c */ /* 0x008fe4000bf05270 */
[----:B------:R-:W-:Y:S02]  /*51a0*/  @!UP3 USHF.R.U32.HI UR4, URZ, UR9, UR4 ;  /* 0x00000009ff04b299 */ /* 0x000fe40008011604 */
[----:B------:R-:W-:Y:S02]  /*51b0*/  UIMAD.WIDE.U32 UR6, UR13, UR11, URZ ;  /* 0x0000000b0d0672a5 */ /* 0x000fe4000f8e00ff */
[----:B------:R-:W-:Y:S02]  /*51c0*/  @!UP3 USEL UR8, UR14, UR4, !UP0 ;  /* 0x000000040e08b287 */ /* 0x000fe4000c000000 */
[----:B------:R-:W-:Y:S03]  /*51d0*/  @!UP3 UISETP.NE.AND UP0, UPT, UR10, 0x1, UPT ;  /* 0x000000010a00b88c */ /* 0x000fe6000bf05270 */
[----:B------:R-:W-:Y:S02]  /*51e0*/  @!UP3 UMOV UR6, UR7 ;  /* 0x000000070006bc82 */ /* 0x000fe40008000000 */
[----:B------:R-:W2:Y:S02]  /*51f0*/  @!UP3 LDCU UR4, c[0x0][0xb20] ;  /* 0x00016400ff04b7ac */ /* 0x000ea40008000800 */
[----:B--2---:R-:W-:Y:S04]  /*5200*/  @!UP3 USHF.R.U32.HI UR6, URZ, UR4, UR6 ;  /* 0x00000004ff06b299 */ /* 0x004fe80008011606 */
[----:B------:R-:W-:Y:S04]  /*5210*/  @!UP3 USEL UR6, UR13, UR6, !UP0 ;  /* 0x000000060d06b287 */ /* 0x000fe8000c000000 */
[----:B------:R-:W-:Y:S02]  /*5220*/  @!UP3 UIADD3 UR4, UPT, UPT, -UR8, UR6, URZ ;  /* 0x000000060804b290 */ /* 0x000fe4000fffe1ff */
[----:B------:R-:W-:Y:S02]  /*5230*/  @!UP3 UIADD3 UR6, UPT, UPT, UR8, -UR6, URZ ;  /* 0x800000060806b290 */ /* 0x000fe4000fffe0ff */
[----:B------:R-:W-:Y:S02]  /*5240*/  @!UP3 UIMAD UR14, UR4, UR5, UR14 ;  /* 0x00000005040eb2a4 */ /* 0x000fe4000f8e020e */
[----:B------:R-:W-:Y:S01]  /*5250*/  @!UP3 UIMAD UR13, UR6, UR10, UR13 ;  /* 0x0000000a060db2a4 */ /* 0x000fe2000f8e020d */
[----:B------:R-:W-:Y:S11]  /*5260*/  BRA.U UP2, `(.L_x_98) ;  /* 0x0000000102107547 */ /* 0x000ff6000b800000 */
[----:B------:R-:W-:Y:S04]  /*5270*/  MOV R6, UR46 ;  /* 0x0000002e00067c02 */ /* 0x000fe80008000f00 */
[----:B------:R-:W-:Y:S04]  /*5280*/  SHF.L.U32 R6, R6, 0x1f, RZ ;  /* 0x0000001f06067819 */ /* 0x000fe800000006ff */
[----:B------:R-:W2:Y:S02]  /*5290*/  SYNCS.PHASECHK.TRANS64.TRYWAIT P2, [UR21+0x118], R6 ;  /* 0x00011806ff0075a7 */ /* 0x000ea40008041115 */
[----:B--2---:R-:W-:Y:S05]  /*52a0*/  @!P2 BRA `(.L_x_99) ;  /* 0x0000004c0038a947 */ /* 0x004fea0003800000 */
.L_x_98:
[----:B------:R-:W-:Y:S05]  /*52b0*/  @!P1 BRA `(.L_x_100) ;  /* 0x0000000000309947 */ /* 0x000fea0003800000 */
[----:B------:R-:W-:Y:S01]  /*52c0*/  ISETP.NE.U32.AND P1, PT, R2, RZ, PT ;  /* 0x000000ff0200720c */ /* 0x000fe20003f25070 */
[----:B------:R-:W2:Y:S01]  /*52d0*/  LDCU.64 UR4, c[0x0][0x358] ;  /* 0x00006b00ff0477ac */ /* 0x000ea20008000a00 */
[----:B------:R-:W-:Y:S02]  /*52e0*/  IMAD.MOV.U32 R46, RZ, RZ, 0x1 ;  /* 0x00000001ff2e7424 */ /* 0x000fe400078e00ff */
[----:B------:R-:W-:Y:S11]  /*52f0*/  ISETP.NE.AND.EX P1, PT, R3, RZ, PT, P1 ;  /* 0x000000ff0300720c */ /* 0x000ff60003f25310 */
[----:B------:R-:W-:Y:S02]  /*5300*/  @!UPT UIADD3 URZ, UPT, UPT, URZ, URZ, URZ ;  /* 0x000000fffffff290 */ /* 0x000fe4000fffe0ff */
[----:B------:R-:W3:Y:S01]  /*5310*/  @P1 LDC.64 R10, c[0x0][0x888] ;  /* 0x00022200ff0a1b82 */ /* 0x000ee20000000a00 */
[----:B-1----:R-:W-:Y:S04]  /*5320*/  @P1 IMAD R0, R4, UR36, RZ ;  /* 0x0000002404001c24 */ /* 0x002fe8000f8e02ff */
[----:B---3--:R-:W-:Y:S04]  /*5330*/  @P1 IMAD.WIDE R10, R0, 0x4, R10 ;  /* 0x00000004000a1825 */ /* 0x008fe800078e020a */
[----:B------:R-:W-:Y:S01]  /*5340*/  HFMA2 R0, -RZ, RZ, 0, 5.9604644775390625e-08 ;  /* 0x00000001ff007431 */ /* 0x000fe200000001ff */
[----:B--2--5:R2:W5:Y:S04]  /*5350*/  @P1 LDG.E R27, desc[UR4][R10.64] ;  /* 0x000000040a1b1981 */ /* 0x024568000c1e1900 */
[----:B------:R-:W-:Y:S01]  /*5360*/  @!P1 PRMT R46, R0, 0x7610, R46 ;  /* 0x00007610002e9816 */ /* 0x000fe2000000002e */
[----:B--2---:R-:W3:Y:S06]  /*5370*/  @!P1 LDC R27, c[0x0][0x880] ;  /* 0x00022000ff1b9b82 */ /* 0x004eec0000000800 */
.L_x_100:
[----:B---3-5:R-:W-:Y:S01]  /*5380*/  @!P0 FSETP.EQ.AND P1, PT, R27, RZ, PT ;  /* 0x000000ff1b00820b */ /* 0x028fe20003f22000 */
[----:B------:R-:W-:Y:S01]  /*5390*/  @!UPT UIADD3 URZ, UPT, UPT, URZ, URZ, URZ ;  /* 0x000000fffffff290 */ /* 0x000fe2000fffe0ff */
[----:B------:R-:W-:Y:S11]  /*53a0*/  @!P0 BRA `(.L_x_101) ;  /* 0x0000000000188947 */ /* 0x000ff60003800000 */
[----:B------:R-:W-:Y:S02]  /*53b0*/  LOP3.LUT P0, RZ, R46, 0xff, RZ, 0xc0, !PT ;  /* 0x000000ff2eff7812 */ /* 0x000fe4000780c0ff */
[----:B------:R-:W-:Y:S04]  /*53c0*/  ISETP.NE.U32.AND P1, PT, R2, RZ, PT ;  /* 0x000000ff0200720c */ /* 0x000fe80003f25070 */
[----:B------:R-:W-:Y:S04]  /*53d0*/  ISETP.NE.AND.EX P1, PT, R3, RZ, PT, P1 ;  /* 0x000000ff0300720c */ /* 0x000fe80003f25310 */
[----:B------:R-:W-:Y:S03]  /*53e0*/  PLOP3.LUT P1, PT, P1, PT, PT, 0x8, 0x80 ;  /* 0x000000000080781c */ /* 0x000fe60000f2e170 */
[----:B------:R-:W-:Y:S11]  /*53f0*/  @P0 FSETP.EQ.AND P1, PT, R27, RZ, PT ;  /* 0x000000ff1b00020b */ /* 0x000ff60003f22000 */
[----:B------:R-:W-:Y:S02]  /*5400*/  @!UPT UIADD3 URZ, UPT, UPT, URZ, URZ, URZ ;  /* 0x000000fffffff290 */ /* 0x000fe4000fffe0ff */
.L_x_101:
[----:B------:R-:W2:Y:S01]  /*5410*/  SYNCS.PHASECHK.TRANS64.TRYWAIT P2, [UR21+0xf0], R9 ;  /* 0x0000f009ff0075a7 */ /* 0x000ea20008041115 */
[----:B------:R-:W-:Y:S04]  /*5420*/  ELECT P0, URZ, PT ;  /* 0x0000000000ff782f */ /* 0x000fe80003800000 */
[----:B------:R-:W-:Y:S11]  /*5430*/  PLOP3.LUT P1, PT, P1, P0, PT, 0xf2, 0x2f ;  /* 0x00000000002f781c */ /* 0x000ff60000f21e72 */
[----:B------:R-:W-:Y:S02]  /*5440*/  @!UPT UIADD3 URZ, UPT, UPT, URZ, URZ, URZ ;  /* 0x000000fffffff290 */ /* 0x000fe4000fffe0ff */
[----:B------:R-:W-:Y:S05]  /*5450*/  @!P1 IADD3 R8, P0, PT, R16, 0x580, RZ ;  /* 0x0000058010089810 */ /* 0x000fea0007f1e0ff */
[----:B-1----:R-:W-:Y:S01]  /*5460*/  @!P1 IMAD.X R6, RZ, RZ, R17, P0 ;  /* 0x000000ffff069224 */ /* 0x002fe200000e0611 */
[----:B--2---:R-:W-:Y:S07]  /*5470*/  @!P2 BRA `(.L_x_102) ;  /* 0x0000004800dca947 */ /* 0x004fee0003800000 */
.L_x_210:
[----:B------:R-:W-:Y:S01]  /*5480*/  @!P1 R2UR UR5, R8 ;  /* 0x00000000080592ca */ /* 0x000fe200000e0000 */
[----:B------:R-:W-:Y:S01]  /*5490*/  VOTEU.ALL UP0, P1 ;  /* 0x0000000000ff7886 */ /* 0x000fe20000800000 */
[----:B------:R-:W-:Y:S01]  /*54a0*/  @!P1 R2UR UR4, R6 ;  /* 0x00000000060492ca */ /* 0x000fe200000e0000 */
[----:B------:R-:W-:Y:S01]  /*54b0*/  UMOV UR16, 0x0 ;  /* 0x0000000000107882 */ /* 0x000fe20000000000 */
[----:B------:R-:W-:Y:S01]  /*54c0*/  UMOV UR17, 0x10000000 ;  /* 0x1000000000117882 */ /* 0x000fe20000000000 */
[----:B------:R-:W-:Y:S01]  /*54d0*/  UMOV UR44, UR36 ;  /* 0x00000024002c7c82 */ /* 0x000fe20008000000 */
[----:B------:R-:W-:Y:S01]  /*54e0*/  @!UP0 UIADD3 UR40, UPT, UPT, UR21, 0x200, URZ ;  /* 0x0000020015288890 */ /* 0x000fe2000fffe0ff */
[----:B-1----:R-:W-:Y:S01]  /*54f0*/  @!P1 IMAD.MOV.U32 R0, RZ, RZ, 0x1000 ;  /* 0x00001000ff009424 */ /* 0x002fe200078e00ff */
[----:B------:R-:W-:Y:S01]  /*5500*/  @!UP0 UIADD3 UR10, UPT, UPT, UR42, 0x40, URZ ;  /* 0x000000402a0a8890 */ /* 0x000fe2000fffe0ff */
[----:B------:R-:W-:Y:S01]  /*5510*/  @!P1 IADD3 R8, P0, PT, R16, 0x580, RZ ;  /* 0x0000058010089810 */ /* 0x000fe20007f1e0ff */
[----:B------:R-:W-:Y:S01]  /*5520*/  @!UP0 UIADD3 UR8, UPT, UPT, UR21, 0xa00, URZ ;  /* 0x00000a0015088890 */ /* 0x000fe2000fffe0ff */
[----:B------:R-:W-:Y:S02]  /*5530*/  VOTEU.ALL UP0, P1 ;  /* 0x0000000000ff7886 */ /* 0x000fe40000800000 */
[----:B------:R-:W-:Y:S01]  /*5540*/  IMAD.U32 R10, RZ, RZ, UR5 ;  /* 0x00000005ff0a7e24 */ /* 0x000fe2000f8e00ff */
[----:B------:R-:W-:Y:S01]  /*5550*/  UMOV UR9, UR41 ;  /* 0x0000002900097c82 */ /* 0x000fe20008000000 */
[----:B------:R-:W-:Y:S01]  /*5560*/  IMAD.U32 R11, RZ, RZ, UR4 ;  /* 0x00000004ff0b7e24 */ /* 0x000fe2000f8e00ff */
[----:B------:R-:W-:Y:S01]  /*5570*/  UMOV UR11, UR43 ;  /* 0x0000002b000b7c82 */ /* 0x000fe20008000000 */
[----:B------:R-:W-:Y:S01]  /*5580*/  UMOV UR12, UR36 ;  /* 0x00000024000c7c82 */ /* 0x000fe20008000000 */
[----:B------:R-:W-:Y:S01]  /*5590*/  @!P1 R2UR UR4, R10 ;  /* 0x000000000a0492ca */ /* 0x000fe200000e0000 */
[----:B------:R-:W-:Y:S01]  /*55a0*/  UPRMT UR6, UR47, 0x654, UR41 ;  /* 0x000006542f067896 */ /* 0x000fe20008000029 */
[----:B------:R-:W-:Y:S01]  /*55b0*/  @!P1 R2UR UR5, R11 ;  /* 0x000000000b0592ca */ /* 0x000fe200000e0000 */
[----:B------:R-:W-:Y:S11]  /*55c0*/  @!P1 IMAD.X R6, RZ, RZ, R17, P0 ;  /* 0x000000ffff069224 */ /* 0x000ff600000e0611 */
[----:B------:R-:W-:Y:S01]  /*55d0*/  @!UPT UIADD3 URZ, UPT, UPT, URZ, URZ, URZ ;  /* 0x000000fffffff290 */ /* 0x000fe2000fffe0ff */
[----:B------:R1:W-:Y:S01]  /*55e0*/  @!UP0 UTMALDG.3D [UR40], [UR4], desc[UR16] ;  /* 0x00001028040085b4 */ /* 0x0003e20008011000 */
[----:B------:R-:W-:Y:S05]  /*55f0*/  VOTEU.ALL UP0, P1 ;  /* 0x0000000000ff7886 */ /* 0x000fea0000800000 */
[----:B------:R1:W-:Y:S01]  /*5600*/  @!UP0 UTMALDG.3D [UR8], [UR4], desc[UR16] ;  /* 0x00001008040085b4 */ /* 0x0003e20008011000 */
[----:B------:R1:W-:Y:S01]  /*5610*/  @!P1 SYNCS.ARRIVE.TRANS64.RED.A0TR RZ, [UR21+0xd0], R0 ;  /* 0x0000d000ffff99a7 */ /* 0x0003e20008300415 */
[----:B------:R-:W-:Y:S01]  /*5620*/  SYNCS.ARRIVE.TRANS64.RED.A1T0 RZ, [UR6], RZ ;  /* 0x000000ffffff79a7 */ /* 0x000fe20008100406 */
[----:B------:R-:W2:Y:S02]  /*5630*/  SYNCS.PHASECHK.TRANS64.TRYWAIT P2, [UR21+0xf8], R9 ;  /* 0x0000f809ff0075a7 */ /* 0x000ea40008041115 */
[----:B-12---:R-:W-:Y:S05]  /*5640*/  @!P2 BRA `(.L_x_103) ;  /* 0x000000480080a947 */ /* 0x006fea0003800000 */
.L_x_212:
        /* <DEDUP_REMOVED lines=10> */
[----:B------:R-:W-:Y:S02]  /*56f0*/  @!UP0 UIADD3 UR10, UPT, UPT, UR42, 0x50, URZ ;  /* 0x000000502a0a8890 */ /* 0x000fe4000fffe0ff */
[----:B------:R-:W-:Y:S01]  /*5700*/  @!UP0 UIADD3 UR8, UPT, UPT, UR21, 0x1a00, URZ ;  /* 0x00001a0015088890 */ /* 0x000fe2000fffe0ff */
[----:B------:R-:W-:Y:S01]  /*5710*/  IMAD.U32 R10, RZ, RZ, UR5 ;  /* 0x00000005ff0a7e24 */ /* 0x000fe2000f8e00ff */
[----:B------:R-:W-:Y:S01]  /*5720*/  VOTEU.ALL UP0, P1 ;  /* 0x0000000000ff7886 */ /* 0x000fe20000800000 */
[----:B------:R-:W-:Y:S01]  /*5730*/  IMAD.U32 R11, RZ, RZ, UR4 ;  /* 0x00000004ff0b7e24 */ /* 0x000fe2000f8e00ff */
[----:B------:R-:W-:Y:S01]  /*5740*/  UMOV UR9, UR33 ;  /* 0x0000002100097c82 */ /* 0x000fe20008000000 */
[----:B------:R-:W-:Y:S01]  /*5750*/  UMOV UR11, UR43 ;  /* 0x0000002b000b7c82 */ /* 0x000fe20008000000 */
[----:B------:R-:W-:Y:S01]  /*5760*/  @!P1 R2UR UR4, R10 ;  /* 0x000000000a0492ca */ /* 0x000fe200000e0000 */
[----:B------:R-:W-:Y:S01]  /*5770*/  UMOV UR12, UR36 ;  /* 0x00000024000c7c82 */ /* 0x000fe20008000000 */
[----:B------:R-:W-:Y:S01]  /*5780*/  @!P1 R2UR UR5, R11 ;  /* 0x000000000b0592ca */ /* 0x000fe200000e0000 */
[----:B------:R-:W-:Y:S01]  /*5790*/  UPRMT UR6, UR47, 0x654, UR33 ;  /* 0x000006542f067896 */ /* 0x000fe20008000021 */
[----:B------:R-:W-:Y:S11]  /*57a0*/  @!P1 IMAD.X R6, RZ, RZ, R17, P0 ;  /* 0x000000ffff069224 */ /* 0x000ff600000e0611 */
[----:B------:R1:W-:Y:S01]  /*57b0*/  @!UP0 UTMALDG.3D [UR32], [UR4], desc[UR16] ;  /* 0x00001020040085b4 */ /* 0x0003e20008011000 */
[----:B------:R-:W-:Y:S05]  /*57c0*/  VOTEU.ALL UP0, P1 ;  /* 0x0000000000ff7886 */ /* 0x000fea0000800000 */
[----:B------:R1:W-:Y:S01]  /*57d0*/  @!UP0 UTMALDG.3D [UR8], [UR4], desc[UR16] ;  /* 0x00001008040085b4 */ /* 0x0003e20008011000 */
[----:B------:R1:W-:Y:S01]  /*57e0*/  @!P1 SYNCS.ARRIVE.TRANS64.RED.A0TR RZ, [UR21+0xd8], R0 ;  /* 0x0000d800ffff99a7 */ /* 0x0003e20008300415 */
[----:B------:R-:W-:Y:S01]  /*57f0*/  SYNCS.ARRIVE.TRANS64.RED.A1T0 RZ, [UR6], RZ ;  /* 0x000000ffffff79a7 */ /* 0x000fe20008100406 */
[----:B------:R-:W2:Y:S02]  /*5800*/  SYNCS.PHASECHK.TRANS64.TRYWAIT P2, [UR21+0x100], R9 ;  /* 0x00010009ff0075a7 */ /* 0x000ea40008041115 */
[----:B-12---:R-:W-:Y:S05]  /*5810*/  @!P2 BRA `(.L_x_104) ;  /* 0x000000480024a947 */ /* 0x006fea0003800000 */
.L_x_214:
        /* <DEDUP_REMOVED lines=9> */
[----:B------:R-:W-:Y:S01]  /*58b0*/  VIADD R14, R14, 0x1 ;  /* 0x000000010e0e7836 */ /* 0x000fe20000000000 */
        /* <DEDUP_REMOVED lines=10> */
[----:B------:R-:W-:Y:S01]  /*5960*/  UMOV UR12, UR36 ;  /* 0x00000024000c7c82 */ /* 0x000fe20008000000 */
[----:B------:R-:W-:Y:S11]  /*5970*/  UPRMT UR6, UR47, 0x654, UR25 ;  /* 0x000006542f067896 */ /* 0x000ff60008000019 */
[----:B------:R1:W-:Y:S01]  /*5980*/  @!UP0 UTMALDG.3D [UR24], [UR4], desc[UR16] ;  /* 0x00001018040085b4 */ /* 0x0003e20008011000 */
[----:B------:R-:W-:Y:S05]  /*5990*/  VOTEU.ALL UP0, P1 ;  /* 0x0000000000ff7886 */ /* 0x000fea0000800000 */
[----:B------:R1:W-:Y:S01]  /*59a0*/  @!UP0 UTMALDG.3D [UR8], [UR4], desc[UR16] ;  /* 0x00001008040085b4 */ /* 0x0003e20008011000 */
[----:B------:R1:W-:Y:S01]  /*59b0*/  @!P1 SYNCS.ARRIVE.TRANS64.RED.A0TR RZ, [UR21+0xe0], R0 ;  /* 0x0000e000ffff99a7 */ /* 0x0003e20008300415 */
[----:B------:R-:W-:Y:S01]  /*59c0*/  SYNCS.ARRIVE.TRANS64.RED.A1T0 RZ, [UR6], RZ ;  /* 0x000000ffffff79a7 */ /* 0x000fe20008100406 */
[----:B------:R-:W2:Y:S02]  /*59d0*/  SYNCS.PHASECHK.TRANS64.TRYWAIT P0, [UR21+0x108], R9 ;  /* 0x00010809ff0075a7 */ /* 0x000ea40008001115 */
[----:B-12---:R-:W-:Y:S05]  /*59e0*/  @!P0 BRA `(.L_x_105) ;  /* 0x0000004400c88947 */ /* 0x006fea0003800000 */
.L_x_216:
[----:B------:R-:W-:Y:S01]  /*59f0*/  UIADD3 UR24, UPT, UPT, UR13, UR63, URZ ;  /* 0x0000003f0d187290 */ /* 0x000fe2000fffe0ff */
[----:B------:R-:W-:Y:S01]  /*5a00*/  @!P1 IADD3 R6, P0, PT, R16, 0x580, RZ ;  /* 0x0000058010069810 */ /* 0x000fe20007f1e0ff */
[----:B------:R-:W-:Y:S01]  /*5a10*/  UPLOP3.LUT UP2, UPT, UPT, UPT, UPT, 0x80, 0x8 ;  /* 0x000000000008789c */ /* 0x000fe20003f4f070 */
[----:B------:R-:W-:Y:S01]  /*5a20*/  R2UR UR26, R50 ;  /* 0x00000000321a72ca */ /* 0x000fe200000e0000 */
[----:B------:R-:W-:Y:S01]  /*5a30*/  VOTEU.ALL UP0, P1 ;  /* 0x0000000000ff7886 */ /* 0x000fe20000800000 */
[----:B------:R-:W-:Y:S01]  /*5a40*/  @!P1 R2UR UR5, R6 ;  /* 0x00000000060592ca */ /* 0x000fe200000e0000 */
[----:B-1----:R-:W-:Y:S01]  /*5a50*/  @!P1 IMAD.X R0, RZ, RZ, R17, P0 ;  /* 0x000000ffff009224 */ /* 0x002fe200000e0611 */
[----:B------:R-:W-:Y:S01]  /*5a60*/  UMOV UR6, 0x0 ;  /* 0x0000000000067882 */ /* 0x000fe20000000000 */
[----:B------:R-:W-:Y:S01]  /*5a70*/  UMOV UR7, 0x10000000 ;  /* 0x1000000000077882 */ /* 0x000fe20000000000 */
[----:B------:R-:W-:Y:S01]  /*5a80*/  @!UP0 UIADD3 UR18, UPT, UPT, UR42, 0x30, URZ ;  /* 0x000000302a128890 */ /* 0x000fe2000fffe0ff */
[----:B------:R-:W-:Y:S01]  /*5a90*/  ISETP.NE.AND P0, PT, R14, 0x2, PT ;  /* 0x000000020e00780c */ /* 0x000fe20003f05270 */
[----:B------:R-:W-:Y:S01]  /*5aa0*/  @!UP0 UIADD3 UR16, UPT, UPT, UR21, 0x3200, URZ ;  /* 0x0000320015108890 */ /* 0x000fe2000fffe0ff */
[----:B------:R-:W-:Y:S01]  /*5ab0*/  @!P1 R2UR UR4, R0 ;  /* 0x00000000000492ca */ /* 0x000fe200000e0000 */
[----:B------:R-:W-:Y:S01]  /*5ac0*/  @!UP0 UIADD3 UR17, UPT, UPT, UR21, 0xe8, URZ ;  /* 0x000000e815118890 */ /* 0x000fe2000fffe0ff */
[----:B------:R-:W-:Y:S01]  /*5ad0*/  SEL R0, RZ, 0x1, P0 ;  /* 0x00000001ff007807 */ /* 0x000fe20000000000 */
[----:B------:R-:W-:Y:S01]  /*5ae0*/  @!UP0 UIADD3 UR10, UPT, UPT, UR42, 0x70, URZ ;  /* 0x000000702a0a8890 */ /* 0x000fe2000fffe0ff */
[----:B------:R-:W-:Y:S01]  /*5af0*/  LOP3.LUT R15, R15, 0x1, RZ, 0x3c, !PT ;  /* 0x000000010f0f7812 */ /* 0x000fe200078e3cff */
[----:B------:R-:W-:Y:S01]  /*5b00*/  @!UP0 UIADD3 UR8, UPT, UPT, UR21, 0x3a00, URZ ;  /* 0x00003a0015088890 */ /* 0x000fe2000fffe0ff */
[----:B------:R-:W-:Y:S01]  /*5b10*/  IMAD.U32 R8, RZ, RZ, UR5 ;  /* 0x00000005ff087e24 */ /* 0x000fe2000f8e00ff */
[----:B------:R-:W-:Y:S01]  /*5b20*/  VOTEU.ALL UP0, P1 ;  /* 0x0000000000ff7886 */ /* 0x000fe20000800000 */
[----:B------:R-:W-:Y:S01]  /*5b30*/  UMOV UR19, UR43 ;  /* 0x0000002b00137c82 */ /* 0x000fe20008000000 */
[----:B------:R-:W-:Y:S01]  /*5b40*/  UMOV UR20, UR36 ;  /* 0x0000002400147c82 */ /* 0x000fe20008000000 */
[----:B------:R-:W-:Y:S01]  /*5b50*/  UMOV UR11, UR43 ;  /* 0x0000002b000b7c82 */ /* 0x000fe20008000000 */
[----:B------:R-:W-:Y:S01]  /*5b60*/  UMOV UR12, UR36 ;  /* 0x00000024000c7c82 */ /* 0x000fe20008000000 */
[----:B------:R-:W-:Y:S01]  /*5b70*/  UMOV UR9, UR17 ;  /* 0x0000001100097c82 */ /* 0x000fe20008000000 */
[----:B------:R-:W-:Y:S01]  /*5b80*/  IMAD.U32 R9, RZ, RZ, UR4 ;  /* 0x00000004ff097e24 */ /* 0x000fe2000f8e00ff */
[----:B------:R-:W-:Y:S01]  /*5b90*/  @!P1 R2UR UR4, R8 ;  /* 0x00000000080492ca */ /* 0x000fe200000e0000 */
[----:B------:R-:W-:Y:S01]  /*5ba0*/  UMOV UR36, UR29 ;  /* 0x0000001d00247c82 */ /* 0x000fe20008000000 */
[----:B------:R-:W-:Y:S02]  /*5bb0*/  LOP3.LUT R13, R13, R0, RZ, 0x3c, !PT ;  /* 0x000000000d0d7212 */ /* 0x000fe400078e3cff */
[----:B------:R-:W-:Y:S02]  /*5bc0*/  @!P1 R2UR UR5, R9 ;  /* 0x00000000090592ca */ /* 0x000fe400000e0000 */
[----:B------:R-:W-:Y:S11]  /*5bd0*/  SEL R14, R14, RZ, P0 ;  /* 0x000000ff0e0e7207 */ /* 0x000ff60000000000 */
[----:B------:R1:W-:Y:S01]  /*5be0*/  @!UP0 UTMALDG.3D [UR16], [UR4], desc[UR6] ;  /* 0x00000610040085b4 */ /* 0x0003e20008011000 */
[----:B------:R-:W-:Y:S05]  /*5bf0*/  VOTEU.ALL UP0, P1 ;  /* 0x0000000000ff7886 */ /* 0x000fea0000800000 */
[----:B------:R2:W-:Y:S01]  /*5c00*/  @!UP0 UTMALDG.3D [UR8], [UR4], desc[UR6] ;  /* 0x00000608040085b4 */ /* 0x0005e20008011000 */
[----:B------:R2:W-:Y:S01]  /*5c10*/  @!P1 SYNCS.ARRIVE.TRANS64.RED.A0TR RZ, [UR21+0xe8], R7 ;  /* 0x0000e807ffff99a7 */ /* 0x0005e20008300415 */
[----:B------:R-:W-:Y:S01]  /*5c20*/  SYNCS.ARRIVE.TRANS64.RED.A1T0 RZ, [UR37], RZ ;  /* 0x000000ffffff79a7 */ /* 0x000fe20008100425 */
[----:B-1----:R-:W-:Y:S01]  /*5c30*/  UIADD3 UR20, UPT, UPT, UR14, UR26, URZ ;  /* 0x0000001a0e147290 */ /* 0x002fe2000fffe0ff */
[----:B------:R-:W-:Y:S11]  /*5c40*/  BRA.U UP1, `(.L_x_106) ;  /* 0xfffffff101047547 */ /* 0x000ff6000b83ffff */
[----:B------:R-:W-:-:S04]  /*5c50*/  SHF.L.U32 R2, R15, 0x1f, RZ ;  /* 0x0000001f0f027819 */ /* 0x000fc800000006ff */
[----:B------:R-:W1:Y:S02]  /*5c60*/  SYNCS.PHASECHK.TRANS64.TRYWAIT P0, [UR21+0xf0], R2 ;  /* 0x0000f002ff0075a7 */ /* 0x000e640008001115 */
[----:B-1----:R-:W-:Y:S05]  /*5c70*/  @!P0 BRA `(.L_x_107) ;  /* 0x00000044003c8947 */ /* 0x002fea0003800000 */
.L_x_218:
[----:B------:R-:W3:Y:S02]  /*5c80*/  SYNCS.PHASECHK.TRANS64.TRYWAIT P0, [UR21+0xf8], R2 ;  /* 0x0000f802ff0075a7 */ /* 0x000ee40008001115 */
[----:B---3--:R-:W-:Y:S05]  /*5c90*/  @!P0 BRA `(.L_x_108) ;  /* 0x00000044004c8947 */ /* 0x008fea0003800000 */
.L_x_220:
[----:B------:R-:W3:Y:S02]  /*5ca0*/  SYNCS.PHASECHK.TRANS64.TRYWAIT P0, [UR21+0x100], R2 ;  /* 0x00010002ff0075a7 */ /* 0x000ee40008001115 */
[----:B---3--:R-:W-:Y:S05]  /*5cb0*/  @!P0 BRA `(.L_x_109) ;  /* 0x00000044005c8947 */ /* 0x008fea0003800000 */
.L_x_222:
[----:B-1----:R-:W-:-:S07]  /*5cc0*/  MOV R0, UR21 ;  /* 0x0000001500007c02 */ /* 0x002fce0008000f00 */
.L_x_110:
[----:B-1----:R-:W-:-:S04]  /*5cd0*/  SHF.L.U32 R2, R15, 0x1f, RZ ;  /* 0x0000001f0f027819 */ /* 0x002fc800000006ff */
[----:B------:R1:W3:Y:S03]  /*5ce0*/  SYNCS.PHASECHK.TRANS64.TRYWAIT P0, [R0+URZ+0x108], R2 ;  /* 0x00010802000075a7 */ /* 0x0002e600080011ff */
[----:B---3--:R-:W-:Y:S05]  /*5cf0*/  @!P0 NANOSLEEP.SYNCS 0x989680 ;  /* 0x009896800000895d */ /* 0x008fea0003900000 */
[----:B------:R-:W3:Y:S02]  /*5d00*/  @!P0 SYNCS.PHASECHK.TRANS64 P0, [R0+URZ+0x108], R2 ;  /* 0x00010802000085a7 */ /* 0x000ee400080010ff */
[----:B--23--:R-:W-:Y:S05]  /*5d10*/  @P0 EXIT ;  /* 0x000000000000094d */ /* 0x00cfea0003800000 */
[----:B------:R-:W-:Y:S05]  /*5d20*/  BRA `(.L_x_110) ;  /* 0xfffffffc00e87947 */ /* 0x000fea000383ffff */
.L_x_95:
[----:B------:R-:W-:-:S06]  /*5d30*/  UISETP.GE.AND UP0, UPT, UR25, 0x4, UPT ;  /* 0x000000041900788c */ /* 0x000fcc000bf06270 */
[----:B------:R-:W-:-:S13]  /*5d40*/  PLOP3.LUT P0, PT, PT, PT, UP0, 0x80, 0x8 ;  /* 0x000000000008781c */ /* 0x000fda0003f0f008 */
[----:B------:R-:W-:Y:S05]  /*5d50*/  @!P0 EXIT ;  /* 0x000000000000894d */ /* 0x000fea0003800000 */
[----:B------:R-:W-:Y:S01]  /*5d60*/  BAR.SYNC.DEFER_BLOCKING 0x6, 0xa0 ;  /* 0x0182800000007b1d */ /* 0x000fe20000010000 */
[C---:B------:R-:W-:Y:S01]  /*5d70*/  IMAD.SHL.U32 R45, R60.reuse, 0x10, RZ ;  /* 0x000000103c2d7824 */ /* 0x040fe200078e00ff */
[C---:B------:R-:W-:Y:S01]  /*5d80*/  SHF.L.U32 R3, R47.reuse, 0x15, RZ ;  /* 0x000000152f037819 */ /* 0x040fe200000006ff */
[C---:B------:R-:W-:Y:S02]  /*5d90*/  IMAD.U32 R23, R60.reuse, 0x10000, RZ ;  /* 0x000100003c177824 */ /* 0x040fe400078e00ff */
[----:B------:R-:W-:Y:S02]  /*5da0*/  HFMA2 R59, -RZ, RZ, 0, 5.9604644775390625e-08 ;  /* 0x00000001ff3b7431 */ /* 0x000fe400000001ff */
[----:B------:R-:W-:Y:S01]  /*5db0*/  IMAD.SHL.U32 R2, R60, 0x2, RZ ;  /* 0x000000023c027824 */ /* 0x000fe200078e00ff */
[----:B------:R-:W-:Y:S01]  /*5dc0*/  UMOV UR43, 0x400 ;  /* 0x00000400002b7882 */ /* 0x000fe20000000000 */
[----:B------:R-:W1:Y:S01]  /*5dd0*/  LDCU.64 UR4, c[0x0][0x890] ;  /* 0x00011200ff0477ac */ /* 0x000e620008000a00 */
[----:B------:R-:W2:Y:S01]  /*5de0*/  LDC.64 R42, c[0x0][0x8b0] ;  /* 0x00022c00ff2a7b82 */ /* 0x000ea20000000a00 */
[----:B------:R-:W-:Y:S01]  /*5df0*/  IMAD.SHL.U32 R6, R47, 0x200, RZ ;  /* 0x000002002f067824 */ /* 0x000fe200078e00ff */
[C---:B------:R-:W-:Y:S01]  /*5e00*/  LOP3.LUT R7, R45.reuse, 0x40, RZ, 0xc0, !PT ;  /* 0x000000402d077812 */ /* 0x040fe200078ec0ff */
[----:B------:R-:W-:Y:S01]  /*5e10*/  ULEA UR43, UR47, UR43, 0x18 ;  /* 0x0000002b2f2b7291 */ /* 0x000fe2000f8ec0ff */
[----:B------:R-:W-:Y:S01]  /*5e20*/  LOP3.LUT R44, R45, 0x5b0, RZ, 0xc0, !PT ;  /* 0x000005b02d2c7812 */ /* 0x000fe200078ec0ff */
[----:B------:R-:W-:Y:S01]  /*5e30*/  IMAD.MOV.U32 R22, RZ, RZ, RZ ;  /* 0x000000ffff167224 */ /* 0x000fe200078e00ff */
[----:B------:R-:W-:Y:S01]  /*5e40*/  LOP3.LUT R3, R3, 0x200000, RZ, 0xc0, !PT ;  /* 0x0020000003037812 */ /* 0x000fe200078ec0ff */
[----:B------:R-:W-:Y:S01]  /*5e50*/  IMAD.MOV.U32 R58, RZ, RZ, RZ ;  /* 0x000000ffff3a7224 */ /* 0x000fe200078e00ff */
[----:B------:R-:W3:Y:S01]  /*5e60*/  LDC.64 R40, c[0x0][0x8a8] ;  /* 0x00022a00ff287b82 */ /* 0x000ee20000000a00 */
[----:B------:R-:W-:Y:S01]  /*5e70*/  LOP3.LUT R2, R7, 0x8, R2, 0xf8, !PT ;  /* 0x0000000807027812 */ /* 0x000fe200078ef802 */
[----:B------:R-:W-:Y:S01]  /*5e80*/  IMAD.MOV.U32 R55, RZ, RZ, RZ ;  /* 0x000000ffff377224 */ /* 0x000fe200078e00ff */
[----:B------:R-:W-:Y:S01]  /*5e90*/  LOP3.LUT R44, R44, 0x200, R6, 0xf8, !PT ;  /* 0x000002002c2c7812 */ /* 0x000fe200078ef806 */
[----:B------:R-:W4:Y:S01]  /*5ea0*/  LDCU UR60, c[0x0][0x370] ;  /* 0x00006e00ff3c77ac */ /* 0x000f220008000800 */
[----:B------:R-:W-:-:S02]  /*5eb0*/  LOP3.LUT R23, R3, 0x400000, R23, 0xf8, !PT ;  /* 0x0040000003177812 */ /* 0x000fc400078ef817 */
[----:B------:R-:W-:Y:S01]  /*5ec0*/  LOP3.LUT P0, RZ, R45, 0x40, RZ, 0xc0, !PT ;  /* 0x000000402dff7812 */ /* 0x000fe2000780c0ff */
[----:B------:R-:W4:Y:S01]  /*5ed0*/  LDS R0, [UR43+0x1d0] ;  /* 0x0001d02bff007984 */ /* 0x000f220008000800 */
[----:B-1----:R-:W-:Y:S01]  /*5ee0*/  IMAD.U32 R49, RZ, RZ, UR4 ;  /* 0x00000004ff317e24 */ /* 0x002fe2000f8e00ff */
[----:B------:R-:W-:Y:S01]  /*5ef0*/  UIADD3 UR4, UPT, UPT, UR43, 0x200, URZ ;  /* 0x000002002b047890 */ /* 0x000fe2000fffe0ff */
[----:B------:R-:W-:Y:S01]  /*5f00*/  LOP3.LUT R44, R44, R2, RZ, 0xfc, !PT ;  /* 0x000000022c2c7212 */ /* 0x000fe200078efcff */
[----:B------:R-:W-:Y:S01]  /*5f10*/  IMAD.U32 R48, RZ, RZ, UR5 ;  /* 0x00000005ff307e24 */ /* 0x000fe2000f8e00ff */
[----:B------:R-:W-:Y:S01]  /*5f20*/  P2R R2, PR, RZ, 0x1 ;  /* 0x00000001ff027803 */ /* 0x000fe20000000000 */
[----:B------:R-:W1:Y:S01]  /*5f30*/  LDCU UR42, c[0x0][0xb0c] ;  /* 0x00016180ff2a77ac */ /* 0x000e620008000800 */
[----:B------:R-:W-:Y:S01]  /*5f40*/  LOP3.LUT R60, R60, 0x60, RZ, 0xc0, !PT ;  /* 0x000000603c3c7812 */ /* 0x000fe200078ec0ff */
[----:B------:R-:W-:Y:S01]  /*5f50*/  IMAD.U32 R52, RZ, RZ, UR4 ;  /* 0x00000004ff347e24 */ /* 0x000fe2000f8e00ff */
[----:B------:R-:W-:Y:S01]  /*5f60*/  MOV R57, RZ ;  /* 0x000000ff00397202 */ /* 0x000fe20000000f00 */
[----:B------:R-:W1:Y:S01]  /*5f70*/  LDCU UR39, c[0x0][0xb30] ;  /* 0x00016600ff2777ac */ /* 0x000e620008000800 */
[----:B------:R-:W1:Y:S01]  /*5f80*/  LDCU.64 UR54, c[0x0][0x888] ;  /* 0x00011100ff3677ac */ /* 0x000e620008000a00 */
[----:B------:R-:W1:Y:S01]  /*5f90*/  LDCU.64 UR40, c[0x0][0xb28] ;  /* 0x00016500ff2877ac */ /* 0x000e620008000a00 */
[----:B------:R-:W1:Y:S01]  /*5fa0*/  LDCU.128 UR56, c[0x0][0xb10] ;  /* 0x00016200ff3877ac */ /* 0x000e620008000c00 */
[----:B------:R-:W1:Y:S01]  /*5fb0*/  LDCU UR53, c[0x0][0x374] ;  /* 0x00006e80ff3577ac */ /* 0x000e620008000800 */
[----:B------:R-:W-:Y:S01]  /*5fc0*/  UMOV UR52, URZ ;  /* 0x000000ff00347c82 */ /* 0x000fe20008000000 */
[----:B------:R-:W-:Y:S01]  /*5fd0*/  UMOV UR46, URZ ;  /* 0x000000ff002e7c82 */ /* 0x000fe20008000000 */
[----:B-1234-:R-:W-:-:S07]  /*5fe0*/  IMAD.IADD R23, R0, 0x1, R23 ;  /* 0x0000000100177824 */ /* 0x01efce00078e0217 */
.L_x_154:
[----:B------:R-:W-:Y:S02]  /*5ff0*/  LEA R3, R55, UR43, 0x3 ;  /* 0x0000002b37037c11 */ /* 0x000fe4000f8e18ff */
[----:B------:R-:W-:Y:S02]  /*6000*/  SHF.L.U32 R0, R57, 0x1f, RZ ;  /* 0x0000001f39007819 */ /* 0x000fe400000006ff */
[----:B-1----:R-:W-:Y:S02]  /*6010*/  LEA R4, R55, UR43, 0x4 ;  /* 0x0000002b37047c11 */ /* 0x002fe4000f8e20ff */
[----:B------:R-:W1:Y:S02]  /*6020*/  SYNCS.PHASECHK.TRANS64.TRYWAIT P0, [R3+URZ+0x120], R0 ;  /* 0x00012000030075a7 */ /* 0x000e6400080011ff */
[----:B-1----:R-:W-:Y:S05]  /*6030*/  @!P0 BRA `(.L_x_111) ;  /* 0x0000004000948947 */ /* 0x002fea0003800000 */
.L_x_223:
        /* <DEDUP_REMOVED lines=8> */
[----:B--2---:R-:W-:Y:S11]  /*60c0*/  LOP3.LUT P0, RZ, R6, 0x1, RZ, 0xc0, !PT ;  /* 0x0000000106ff7812 */ /* 0x004ff6000780c0ff */
[----:B------:R-:W-:Y:S02]  /*60d0*/  @!UPT UIADD3 URZ, UPT, UPT, URZ, URZ, URZ ;  /* 0x000000fffffff290 */ /* 0x000fe4000fffe0ff */
[----:B---3--:R-:W-:Y:S01]  /*60e0*/  VOTEU.ANY UP1, P0 ;  /* 0x0000000000ff7886 */ /* 0x008fe20000020100 */
[----:B------:R-:W-:Y:S01]  /*60f0*/  PLOP3.LUT P0, PT, PT, PT, UP1, 0x80, 0x8 ;  /* 0x000000000008781c */ /* 0x000fe20003f0f018 */
[----:B------:R-:W-:Y:S11]  /*6100*/  UP2UR UR62, UPR, URZ, 0x2 ;  /* 0x00000002ff3e7883 */ /* 0x000ff60008000000 */
[----:B------:R-:W-:Y:S01]  /*6110*/  @!UPT UIADD3 URZ, UPT, UPT, URZ, URZ, URZ ;  /* 0x000000fffffff290 */ /* 0x000fe2000fffe0ff */
[----:B-1----:R-:W-:Y:S02]  /*6120*/  @P0 SHF.R.U32.HI R0, RZ, 0x10, R5 ;  /* 0x00000010ff000819 */ /* 0x002fe40000011605 */
        /* <DEDUP_REMOVED lines=12> */
[----:B------:R-:W2:Y:S01]  /*61f0*/  LDCU UR12, c[0x0][0xb20] ;  /* 0x00016400ff0c77ac */ /* 0x000ea20008000800 */
[----:B------:R-:W-:Y:S02]  /*6200*/  UIMAD.WIDE.U32 UR4, UR53, UR59, URZ ;  /* 0x0000003b350472a5 */ /* 0x000fe4000f8e00ff */
[----:B------:R-:W-:Y:S02]  /*6210*/  UIMAD.WIDE.U32 UR6, UR60, UR56, URZ ;  /* 0x000000383c0672a5 */ /* 0x000fe4000f8e00ff */
[----:B------:R-:W-:Y:S02]  /*6220*/  UISETP.NE.AND UP0, UPT, UR58, 0x1, UPT ;  /* 0x000000013a00788c */ /* 0x000fe4000bf05270 */
[----:B------:R-:W-:Y:S02]  /*6230*/  UIMAD.WIDE.U32 UR8, UR37, UR59, URZ ;  /* 0x0000003b250872a5 */ /* 0x000fe4000f8e00ff */
[----:B------:R-:W-:Y:S02]  /*6240*/  UIMAD.WIDE.U32 UR10, UR38, UR56, URZ ;  /* 0x00000038260a72a5 */ /* 0x000fe4000f8e00ff */
[----:B------:R-:W-:Y:S02]  /*6250*/  UISETP.NE.AND UP1, UPT, UR42, 0x1, UPT ;  /* 0x000000012a00788c */ /* 0x000fe4000bf25270 */
[----:B------:R-:W-:Y:S01]  /*6260*/  UISETP.NE.AND UP2, UPT, UR45, 0x1, UPT ;  /* 0x000000012d00788c */ /* 0x000fe2000bf45270 */
[----:B------:R-:W-:Y:S02]  /*6270*/  UMOV UR4, UR5 ;  /* 0x0000000500047c82 */ /* 0x000fe40008000000 */
[----:B--2---:R-:W-:Y:S03]  /*6280*/  USHF.R.U32.HI UR5, URZ, UR12, UR4 ;  /* 0x0000000cff057299 */ /* 0x004fe60008011604 */
[----:B------:R-:W-:Y:S02]  /*6290*/  UMOV UR4, UR7 ;  /* 0x0000000700047c82 */ /* 0x000fe40008000000 */
[----:B------:R-:W-:Y:S02]  /*62a0*/  USHF.R.U32.HI UR7, URZ, UR57, UR4 ;  /* 0x00000039ff077299 */ /* 0x000fe40008011604 */
[----:B------:R-:W-:Y:S02]  /*62b0*/  USEL UR4, UR53, UR5, !UP0 ;  /* 0x0000000535047287 */ /* 0x000fe4000c000000 */
[----:B------:R-:W-:Y:S01]  /*62c0*/  USEL UR7, UR60, UR7, !UP1 ;  /* 0x000000073c077287 */ /* 0x000fe2000c800000 */
[----:B------:R-:W-:Y:S01]  /*62d0*/  UMOV UR5, UR9 ;  /* 0x0000000900057c82 */ /* 0x000fe20008000000 */
[----:B------:R-:W-:Y:S02]  /*62e0*/  UIMAD.WIDE.U32 UR8, UR4, UR40, URZ ;  /* 0x00000028040872a5 */ /* 0x000fe4000f8e00ff */
[----:B------:R-:W-:Y:S03]  /*62f0*/  USHF.R.U32.HI UR6, URZ, UR12, UR5 ;  /* 0x0000000cff067299 */ /* 0x000fe60008011605 */
[----:B------:R-:W-:Y:S01]  /*6300*/  UMOV UR5, UR11 ;  /* 0x0000000b00057c82 */ /* 0x000fe20008000000 */
[----:B------:R-:W-:Y:S02]  /*6310*/  UIMAD.WIDE.U32 UR10, UR7, UR40, URZ ;  /* 0x00000028070a72a5 */ /* 0x000fe4000f8e00ff */
[----:B------:R-:W-:Y:S02]  /*6320*/  USHF.R.U32.HI UR12, URZ, UR57, UR5 ;  /* 0x00000039ff0c7299 */ /* 0x000fe40008011605 */
[----:B------:R-:W-:Y:S01]  /*6330*/  USEL UR6, UR37, UR6, !UP0 ;  /* 0x0000000625067287 */ /* 0x000fe2000c000000 */
[----:B------:R-:W-:Y:S02]  /*6340*/  UMOV UR5, UR9 ;  /* 0x0000000900057c82 */ /* 0x000fe40008000000 */
[----:B------:R-:W-:Y:S01]  /*6350*/  UMOV UR10, UR11 ;  /* 0x0000000b000a7c82 */ /* 0x000fe20008000000 */
[----:B------:R-:W-:Y:S02]  /*6360*/  @UP2 USHF.R.U32.HI UR4, URZ, UR41, UR5 ;  /* 0x00000029ff042299 */ /* 0x000fe40008011605 */
[----:B------:R-:W-:Y:S02]  /*6370*/  @UP2 USHF.R.U32.HI UR7, URZ, UR41, UR10 ;  /* 0x00000029ff072299 */ /* 0x000fe4000801160a */
[----:B------:R-:W-:Y:S02]  /*6380*/  UIMAD UR4, UR45, UR4, URZ ;  /* 0x000000042d0472a4 */ /* 0x000fe4000f8e02ff */
        /* <DEDUP_REMOVED lines=8> */
[----:B------:R-:W-:Y:S02]  /*6410*/  USEL UR11, UR6, UR4, !UP2 ;  /* 0x00000004060b7287 */ /* 0x000fe4000d000000 */
[----:B------:R-:W-:Y:S02]  /*6420*/  UIADD3 UR8, UPT, UPT, -UR5, URZ, URZ ;  /* 0x000000ff05087290 */ /* 0x000fe4000fffe1ff */
[----:B------:R-:W-:Y:S01]  /*6430*/  UIADD3 UR10, UPT, UPT, -UR11, URZ, URZ ;  /* 0x000000ff0b0a7290 */ /* 0x000fe2000fffe1ff */
[----:B------:R-:W-:Y:S01]  /*6440*/  @!UP0 UMOV UR4, UR9 ;  /* 0x0000000900048c82 */ /* 0x000fe20008000000 */
[----:B------:R-:W-:Y:S02]  /*6450*/  UIADD3 UR9, UPT, UPT, -UR6, URZ, URZ ;  /* 0x000000ff06097290 */ /* 0x000fe4000fffe1ff */
[----:B------:R-:W-:Y:S02]  /*6460*/  @!UP0 USHF.R.U32.HI UR4, URZ, UR41, UR4 ;  /* 0x00000029ff048299 */ /* 0x000fe40008011604 */
[----:B------:R-:W-:Y:S02]  /*6470*/  UIMAD UR10, UR45, UR10, UR6 ;  /* 0x0000000a2d0a72a4 */ /* 0x000fe4000f8e0206 */
[----:B------:R-:W-:Y:S04]  /*6480*/  @!UP0 USEL UR4, UR5, UR4, !UP2 ;  /* 0x0000000405048287 */ /* 0x000fe8000d000000 */
[----:B------:R-:W-:Y:S02]  /*6490*/  @!UP0 UIMAD UR10, UR7, UR10, UR4 ;  /* 0x0000000a070a82a4 */ /* 0x000fe4000f8e0204 */
[----:B------:R-:W-:Y:S02]  /*64a0*/  @!UP0 UIADD3 UR11, UPT, UPT, UR11, -UR4, URZ ;  /* 0x800000040b0b8290 */ /* 0x000fe4000fffe0ff */
[----:B------:R-:W-:Y:S02]  /*64b0*/  UIMAD UR7, UR42, UR8, UR38 ;  /* 0x000000082a0772a4 */ /* 0x000fe4000f8e0226 */
[----:B------:R-:W-:Y:S02]  /*64c0*/  @!UP0 UIMAD UR6, UR11, UR45, UR5 ;  /* 0x0000002d0b0682a4 */ /* 0x000fe4000f8e0205 */
[----:B------:R-:W-:Y:S01]  /*64d0*/  UIMAD UR4, UR58, UR9, UR37 ;  /* 0x000000093a0472a4 */ /* 0x000fe2000f8e0225 */
[----:B------:R-:W-:Y:S02]  /*64e0*/  @!UP0 UMOV UR5, UR10 ;  /* 0x0000000a00058c82 */ /* 0x000fe40008000000 */
[----:B------:R-:W-:Y:S02]  /*64f0*/  UIMAD UR38, UR5, UR42, UR7 ;  /* 0x0000002a052672a4 */ /* 0x000fe4000f8e0207 */
[----:B------:R-:W-:Y:S11]  /*6500*/  UIMAD UR37, UR6, UR58, UR4 ;  /* 0x0000003a062572a4 */ /* 0x000ff6000f8e0204 */
[----:B------:R-:W-:Y:S01]  /*6510*/  @!UPT UIADD3 URZ, UPT, UPT, URZ, URZ, URZ ;  /* 0x000000fffffff290 */ /* 0x000fe2000fffe0ff */
.L_x_112:
[----:B------:R-:W-:Y:S01]  /*6520*/  UISETP.NE.AND UP0, UPT, UR39, 0x1, UPT ;  /* 0x000000012700788c */ /* 0x000fe2000bf05270 */
[----:B------:R-:W-:Y:S01]  /*6530*/  LOP3.LUT P0, RZ, R52, 0x90, RZ, 0xc0, !PT ;  /* 0x0000009034ff7812 */ /* 0x000fe2000780c0ff */
[----:B------:R-:W-:Y:S01]  /*6540*/  USHF.L.U32 UR50, UR20, 0x6, URZ ;  /* 0x0000000614327899 */ /* 0x000fe200080006ff */
[----:B------:R-:W-:Y:S01]  /*6550*/  BSSY.RECONVERGENT B6, `(.L_x_113) ;  /* 0x0000034000067945 */ /* 0x000fe20003800200 */
[----:B------:R-:W-:Y:S01]  /*6560*/  USHF.L.U32 UR49, UR24, 0x7, URZ ;  /* 0x0000000718317899 */ /* 0x000fe200080006ff */
[----:B------:R-:W-:Y:S06]  /*6570*/  IADD3 R55, PT, PT, R55, 0x1, RZ ;  /* 0x0000000137377810 */ /* 0x000fec0007ffe0ff */
[----:B------:R-:W2:Y:S01]  /*6580*/  @!UP0 LDCU.128 UR12, c[0x0][0xb10] ;  /* 0x00016200ff0c87ac */ /* 0x000ea20008000c00 */
[----:B------:R-:W3:Y:S01]  /*6590*/  @!UP0 LDCU UR5, c[0x0][0xb0c] ;  /* 0x00016180ff0587ac */ /* 0x000ee20008000800 */
[----:B------:R-:W4:Y:S01]  /*65a0*/  @!UP0 LDCU UR10, c[0x0][0xb20] ;  /* 0x00016400ff0a87ac */ /* 0x000f220008000800 */
[----:B--2---:R-:W-:Y:S02]  /*65b0*/  UIMAD.WIDE.U32 UR8, UR38, UR12, URZ ;  /* 0x0000000c260872a5 */ /* 0x004fe4000f8e00ff */
[----:B------:R-:W-:Y:S02]  /*65c0*/  UIMAD.WIDE.U32 UR6, UR37, UR15, URZ ;  /* 0x0000000f250672a5 */ /* 0x000fe4000f8e00ff */
[----:B------:R-:W-:Y:S03]  /*65d0*/  @!UP0 UISETP.NE.AND UP1, UPT, UR14, 0x1, UPT ;  /* 0x000000010e00888c */ /* 0x000fe6000bf25270 */
[----:B------:R-:W-:Y:S01]  /*65e0*/  @!UP0 UMOV UR4, UR9 ;  /* 0x0000000900048c82 */ /* 0x000fe20008000000 */
[----:B---3--:R-:W-:Y:S02]  /*65f0*/  @!UP0 UISETP.NE.AND UP2, UPT, UR5, 0x1, UPT ;  /* 0x000000010500888c */ /* 0x008fe4000bf45270 */
[----:B------:R-:W-:Y:S01]  /*6600*/  @!UP0 USHF.R.U32.HI UR4, URZ, UR13, UR4 ;  /* 0x0000000dff048299 */ /* 0x000fe20008011604 */
[----:B------:R-:W-:Y:S02]  /*6610*/  @!UP0 UMOV UR6, UR7 ;  /* 0x0000000700068c82 */ /* 0x000fe40008000000 */
[----:B----4-:R-:W-:Y:S02]  /*6620*/  @!UP0 USHF.R.U32.HI UR6, URZ, UR10, UR6 ;  /* 0x0000000aff068299 */ /* 0x010fe40008011606 */
[----:B------:R-:W-:Y:S02]  /*6630*/  @!UP0 USEL UR7, UR38, UR4, !UP2 ;  /* 0x0000000426078287 */ /* 0x000fe4000d000000 */
[----:B------:R-:W-:Y:S04]  /*6640*/  @!UP0 USEL UR6, UR37, UR6, !UP1 ;  /* 0x0000000625068287 */ /* 0x000fe8000c800000 */
[----:B------:R-:W-:Y:S02]  /*6650*/  @!UP0 UIADD3 UR4, UPT, UPT, -UR7, UR6, URZ ;  /* 0x0000000607048290 */ /* 0x000fe4000fffe1ff */
[----:B------:R-:W-:Y:S02]  /*6660*/  @!UP0 UIADD3 UR6, UPT, UPT, UR7, -UR6, URZ ;  /* 0x8000000607068290 */ /* 0x000fe4000fffe0ff */
[----:B------:R-:W-:Y:S02]  /*6670*/  @!UP0 UIMAD UR38, UR4, UR5, UR38 ;  /* 0x00000005042682a4 */ /* 0x000fe4000f8e0226 */
[----:B------:R-:W-:Y:S01]  /*6680*/  @!UP0 UIMAD UR37, UR6, UR14, UR37 ;  /* 0x0000000e062582a4 */ /* 0x000fe2000f8e0225 */
[----:B------:R-:W-:Y:S11]  /*6690*/  @!P0 BRA `(.L_x_114) ;  /* 0x00000000007c8947 */ /* 0x000ff60003800000 */
[----:B------:R-:W2:Y:S01]  /*66a0*/  LDCU.64 UR8, c[0x4][0x80] ;  /* 0x01001000ff0877ac */ /* 0x000ea20008000a00 */
[----:B------:R-:W-:Y:S01]  /*66b0*/  MOV R2, 0x0 ;  /* 0x0000000000027802 */ /* 0x000fe20000000f00 */
[----:B------:R-:W-:Y:S02]  /*66c0*/  HFMA2 R12, -RZ, RZ, 0, 5.9604644775390625e-08 ;  /* 0x00000001ff0c7431 */ /* 0x000fe400000001ff */
[----:B------:R-:W-:Y:S01]  /*66d0*/  IMAD.MOV.U32 R8, RZ, RZ, 0x70 ;  /* 0x00000070ff087424 */ /* 0x000fe200078e00ff */
[----:B------:R3:W4:Y:S01]  /*66e0*/  LDC.64 R14, c[0x4][R2] ;  /* 0x01000000020e7b82 */ /* 0x0007220000000a00 */
[----:B------:R-:W1:Y:S01]  /*66f0*/  LDCU.64 UR6, c[0x4][0x88] ;  /* 0x01001100ff0677ac */ /* 0x000e620008000a00 */
[----:B------:R-:W-:Y:S01]  /*6700*/  IMAD.MOV.U32 R13, RZ, RZ, RZ ;  /* 0x000000ffff0d7224 */ /* 0x000fe200078e00ff */
[----:B------:R-:W1:Y:S01]  /*6710*/  LDCU.64 UR4, c[0x4][0x8] ;  /* 0x01000100ff0477ac */ /* 0x000e620008000a00 */
[----:B--2---:R-:W-:Y:S01]  /*6720*/  MOV R5, UR9 ;  /* 0x0000000900057c02 */ /* 0x004fe20008000f00 */
[----:B------:R-:W-:Y:S01]  /*6730*/  IMAD.U32 R4, RZ, RZ, UR8 ;  /* 0x00000008ff047e24 */ /* 0x000fe2000f8e00ff */
[----:B-1----:R-:W-:Y:S01]  /*6740*/  MOV R7, UR7 ;  /* 0x0000000700077c02 */ /* 0x002fe20008000f00 */
[----:B------:R-:W-:Y:S01]  /*6750*/  IMAD.U32 R6, RZ, RZ, UR6 ;  /* 0x00000006ff067e24 */ /* 0x000fe2000f8e00ff */
[----:B------:R-:W-:Y:S01]  /*6760*/  MOV R11, UR5 ;  /* 0x00000005000b7c02 */ /* 0x000fe20008000f00 */
[----:B------:R-:W-:Y:S02]  /*6770*/  IMAD.U32 R10, RZ, RZ, UR4 ;  /* 0x00000004ff0a7e24 */ /* 0x000fe4000f8e00ff */
[----:B------:R-:W-:Y:S07]  /*6780*/  LEPC R20, `(.L_x_115) ;  /* 0x000000001014794e */ /* 0x000fee0000000000 */
[----:B---345:R-:W-:Y:S05]  /*6790*/  CALL.ABS.NOINC R14 ;  /* 0x000000000e007343 */ /* 0x038fea0003c00000 */
.L_x_115:
[----:B------:R-:W1:Y:S01]  /*67a0*/  LDCU.64 UR8, c[0x4][0x80] ;  /* 0x01001000ff0877ac */ /* 0x000e620008000a00 */
[----:B------:R-:W2:Y:S01]  /*67b0*/  LDC.64 R2, c[0x4][R2] ;  /* 0x0100000002027b82 */ /* 0x000ea20000000a00 */
[----:B------:R-:W-:Y:S02]  /*67c0*/  HFMA2 R12, -RZ, RZ, 0, 5.9604644775390625e-08 ;  /* 0x00000001ff0c7431 */ /* 0x000fe400000001ff */
[----:B------:R-:W-:Y:S02]  /*67d0*/  IMAD.MOV.U32 R8, RZ, RZ, 0x70 ;  /* 0x00000070ff087424 */ /* 0x000fe400078e00ff */
[----:B------:R-:W-:Y:S01]  /*67e0*/  IMAD.MOV.U32 R13, RZ, RZ, RZ ;  /* 0x000000ffff0d7224 */ /* 0x000fe200078e00ff */
[----:B------:R-:W3:Y:S01]  /*67f0*/  LDCU.64 UR6, c[0x4][0x88] ;  /* 0x01001100ff0677ac */ /* 0x000ee20008000a00 */
[----:B------:R-:W4:Y:S01]  /*6800*/  LDCU.64 UR4, c[0x4][0x8] ;  /* 0x01000100ff0477ac */ /* 0x000f220008000a00 */
[----:B-1----:R-:W-:Y:S02]  /*6810*/  MOV R4, UR8 ;  /* 0x0000000800047c02 */ /* 0x002fe40008000f00 */
[----:B------:R-:W-:Y:S02]  /*6820*/  MOV R5, UR9 ;  /* 0x0000000900057c02 */ /* 0x000fe40008000f00 */
[----:B---3--:R-:W-:Y:S01]  /*6830*/  MOV R7, UR7 ;  /* 0x0000000700077c02 */ /* 0x008fe20008000f00 */
[----:B------:R-:W-:Y:S01]  /*6840*/  IMAD.U32 R6, RZ, RZ, UR6 ;  /* 0x00000006ff067e24 */ /* 0x000fe2000f8e00ff */
[----:B----4-:R-:W-:Y:S01]  /*6850*/  MOV R11, UR5 ;  /* 0x00000005000b7c02 */ /* 0x010fe20008000f00 */
[----:B------:R-:W-:Y:S02]  /*6860*/  IMAD.U32 R10, RZ, RZ, UR4 ;  /* 0x00000004ff0a7e24 */ /* 0x000fe4000f8e00ff */
[----:B------:R-:W-:Y:S07]  /*6870*/  LEPC R20, `(.L_x_114) ;  /* 0x000000001014794e */ /* 0x000fee0000000000 */
[----:B--2---:R-:W-:Y:S05]  /*6880*/  CALL.ABS.NOINC R2 ;  /* 0x0000000002007343 */ /* 0x004fea0003c00000 */
.L_x_114:
[----:B------:R-:W-:Y:S05]  /*6890*/  BSYNC.RECONVERGENT B6 ;  /* 0x0000000000067941 */ /* 0x000fea0003800200 */
.L_x_113:
[----:B------:R-:W-:Y:S02]  /*68a0*/  R2UR UR6, R51 ;  /* 0x00000000330672ca */ /* 0x000fe400000e0000 */
[----:B------:R-:W-:Y:S02]  /*68b0*/  R2UR UR5, R49 ;  /* 0x00000000310572ca */ /* 0x000fe400000e0000 */
[----:B------:R-:W-:Y:S02]  /*68c0*/  R2UR UR4, R48 ;  /* 0x00000000300472ca */ /* 0x000fe400000e0000 */
[----:B------:R-:W-:Y:S02]  /*68d0*/  ISETP.NE.U32.AND P4, PT, R42, RZ, PT ;  /* 0x000000ff2a00720c */ /* 0x000fe40003f85070 */
[----:B------:R-:W-:Y:S02]  /*68e0*/  ISETP.NE.U32.AND P2, PT, RZ, UR54, PT ;  /* 0x00000036ff007c0c */ /* 0x000fe4000bf45070 */
[----:B------:R-:W-:Y:S02]  /*68f0*/  ISETP.NE.AND.EX P4, PT, R43, RZ, PT, P4 ;  /* 0x000000ff2b00720c */ /* 0x000fe40003f85340 */
[----:B------:R-:W-:Y:S01]  /*6900*/  ISETP.NE.AND.EX P2, PT, RZ, UR55, PT, P2 ;  /* 0x00000037ff007c0c */ /* 0x000fe2000bf45320 */
[----:B------:R-:W-:Y:S02]  /*6910*/  UISETP.NE.AND UP2, UPT, UR6, URZ, UPT ;  /* 0x000000ff0600728c */ /* 0x000fe4000bf45270 */
[----:B------:R-:W-:Y:S04]  /*6920*/  UISETP.NE.U32.AND UP0, UPT, UR5, URZ, UPT ;  /* 0x000000ff0500728c */ /* 0x000fe8000bf05070 */
[----:B------:R-:W-:Y:S01]  /*6930*/  UISETP.NE.AND.EX UP1, UPT, UR4, URZ, UPT, UP0 ;  /* 0x000000ff0400728c */ /* 0x000fe2000bf25300 */
[----:B------:R-:W-:Y:S01]  /*6940*/  PLOP3.LUT P1, PT, PT, PT, UP2, 0x80, 0x8 ;  /* 0x000000000008781c */ /* 0x000fe20003f2f028 */
[----:B------:R-:W-:Y:S03]  /*6950*/  UPLOP3.LUT UP0, UPT, UPT, UPT, UPT, 0x40, 0x4 ;  /* 0x000000000004789c */ /* 0x000fe60003f0e870 */
[----:B------:R-:W-:Y:S06]  /*6960*/  @UP2 UPLOP3.LUT UP0, UPT, UPT, UPT, UP1, 0x80, 0x8 ;  /* 0x000000000008289c */ /* 0x000fec0003f0f010 */
[----:B------:R-:W-:Y:S01]  /*6970*/  PLOP3.LUT P0, PT, PT, PT, UP0, 0x80, 0x8 ;  /* 0x000000000008781c */ /* 0x000fe20003f0f008 */
[----:B------:R-:W-:Y:S01]  /*6980*/  @!UPT UIADD3 URZ, UPT, UPT, URZ, URZ, URZ ;  /* 0x000000fffffff290 */ /* 0x000fe2000fffe0ff */
[----:B------:R-:W-:Y:S11]  /*6990*/  BRA.U !UP1, `(.L_x_116) ;  /* 0x0000000109407547 */ /* 0x000ff6000b800000 */
[----:B------:R-:W-:Y:S01]  /*69a0*/  UISETP.NE.U32.AND UP0, UPT, UR54, URZ, UPT ;  /* 0x000000ff3600728c */ /* 0x000fe2000bf05070 */
[----:B------:R-:W-:Y:S01]  /*69b0*/  R2UR UR6, R49 ;  /* 0x00000000310672ca */ /* 0x000fe200000e0000 */
[----:B------:R-:W2:Y:S01]  /*69c0*/  LDCU.64 UR8, c[0x0][0x358] ;  /* 0x00006b00ff0877ac */ /* 0x000ea20008000a00 */
[----:B------:R-:W-:Y:S02]  /*69d0*/  HFMA2 R46, -RZ, RZ, 0, 5.9604644775390625e-08 ;  /* 0x00000001ff2e7431 */ /* 0x000fe400000001ff */
[----:B-1----:R-:W-:Y:S01]  /*69e0*/  IMAD.MOV.U32 R0, RZ, RZ, 0x1 ;  /* 0x00000001ff007424 */ /* 0x002fe200078e00ff */
[----:B------:R-:W-:Y:S06]  /*69f0*/  UISETP.NE.AND.EX UP0, UPT, UR55, URZ, UPT, UP0 ;  /* 0x000000ff3700728c */ /* 0x000fec000bf05300 */
[----:B------:R-:W-:Y:S05]  /*6a00*/  PLOP3.LUT P3, PT, PT, PT, UP0, 0x80, 0x8 ;  /* 0x000000000008781c */ /* 0x000fea0003f6f008 */
[----:B------:R-:W1:Y:S01]  /*6a10*/  @UP0 LDCU.64 UR4, c[0x0][0x888] ;  /* 0x00011100ff0407ac */ /* 0x000e620008000a00 */
[----:B------:R-:W-:Y:S07]  /*6a20*/  @UP0 UIMAD UR6, UR36, UR6, URZ ;  /* 0x00000006240602a4 */ /* 0x000fee000f8e02ff */
[----:B------:R-:W-:Y:S01]  /*6a30*/  @!P3 PRMT R46, R0, 0x7610, R46 ;  /* 0x00007610002eb816 */ /* 0x000fe2000000002e */
[----:B-1----:R-:W-:Y:S06]  /*6a40*/  @UP0 UIMAD.WIDE UR4, UR6, 0x4, UR4 ;  /* 0x00000004060408a5 */ /* 0x002fec000f8e0204 */
[----:B------:R-:W-:Y:S02]  /*6a50*/  IMAD.U32 R2, RZ, RZ, UR4 ;  /* 0x00000004ff027e24 */ /* 0x000fe4000f8e00ff */
[----:B------:R-:W-:Y:S03]  /*6a60*/  IMAD.U32 R3, RZ, RZ, UR5 ;  /* 0x00000005ff037e24 */ /* 0x000fe6000f8e00ff */
[----:B------:R-:W1:Y:S02]  /*6a70*/  @!UP0 LDCU UR4, c[0x0][0x880] ;  /* 0x00011000ff0487ac */ /* 0x000e640008000800 */
[----:B--2--5:R2:W5:Y:S02]  /*6a80*/  @P3 LDG.E R27, desc[UR8][R2.64] ;  /* 0x00000008021b3981 */ /* 0x024564000c1e1900 */
[----:B-12---:R-:W-:Y:S02]  /*6a90*/  @!P3 MOV R27, UR4 ;  /* 0x00000004001bbc02 */ /* 0x006fe40008000f00 */
.L_x_116:
[----:B------:R-:W-:Y:S05]  /*6aa0*/  @!P4 BRA `(.L_x_117) ;  /* 0x000000000024c947 */ /* 0x000fea0003800000 */
[----:B------:R-:W-:Y:S01]  /*6ab0*/  ISETP.NE.U32.AND P3, PT, R40, RZ, PT ;  /* 0x000000ff2800720c */ /* 0x000fe20003f65070 */
[----:B------:R-:W2:Y:S03]  /*6ac0*/  LDCU.64 UR4, c[0x0][0x358] ;  /* 0x00006b00ff0477ac */ /* 0x000ea60008000a00 */
[----:B------:R-:W-:Y:S11]  /*6ad0*/  ISETP.NE.AND.EX P3, PT, R41, RZ, PT, P3 ;  /* 0x000000ff2900720c */ /* 0x000ff60003f65330 */
[----:B------:R-:W-:Y:S02]  /*6ae0*/  @!UPT UIADD3 URZ, UPT, UPT, URZ, URZ, URZ ;  /* 0x000000fffffff290 */ /* 0x000fe4000fffe0ff */
[----:B------:R-:W3:Y:S01]  /*6af0*/  @P3 LDC.64 R2, c[0x0][0x8a8] ;  /* 0x00022a00ff023b82 */ /* 0x000ee20000000a00 */
[----:B-1----:R-:W-:Y:S04]  /*6b00*/  @P3 IMAD R0, R42, UR36, RZ ;  /* 0x000000242a003c24 */ /* 0x002fe8000f8e02ff */
[----:B---3--:R-:W-:Y:S05]  /*6b10*/  @P3 IMAD.WIDE R2, R0, 0x4, R2 ;  /* 0x0000000400023825 */ /* 0x008fea00078e0202 */
[----:B--2--5:R2:W5:Y:S02]  /*6b20*/  @P3 LDG.E R24, desc[UR4][R2.64] ;  /* 0x0000000402183981 */ /* 0x024564000c1e1900 */
[----:B--2---:R-:W3:Y:S02]  /*6b30*/  @!P3 LDC R24, c[0x0][0x8a0] ;  /* 0x00022800ff18bb82 */ /* 0x004ee40000000800 */
.L_x_117:
[----:B-----5:R-:W-:Y:S01]  /*6b40*/  FSETP.NEU.AND P3, PT, R27, RZ, PT ;  /* 0x000000ff1b00720b */ /* 0x020fe20003f6d000 */
[----:B------:R-:W-:Y:S01]  /*6b50*/  IMAD.SHL.U32 R56, R44, 0x2, RZ ;  /* 0x000000022c387824 */ /* 0x000fe200078e00ff */
[----:B------:R-:W-:Y:S01]  /*6b60*/  SEL R3, RZ, 0xffffffff, P2 ;  /* 0xffffffffff037807 */ /* 0x000fe20001000000 */
[----:B------:R-:W-:Y:S01]  /*6b70*/  BSSY B1, `(.L_x_118) ;  /* 0x0000034000017945 */ /* 0x000fe20003800000 */
[----:B------:R-:W-:Y:S01]  /*6b80*/  @P1 LOP3.LUT P2, RZ, R46, 0xff, RZ, 0xc0, !PT ;  /* 0x000000ff2eff1812 */ /* 0x000fe2000784c0ff */
[----:B------:R-:W-:Y:S01]  /*6b90*/  IMAD.MOV.U32 R63, RZ, RZ, 0x1 ;  /* 0x00000001ff3f7424 */ /* 0x000fe200078e00ff */
[----:B-1----:R-:W-:Y:S01]  /*6ba0*/  @P1 SEL R0, RZ, 0xffffffff, P3 ;  /* 0xffffffffff001807 */ /* 0x002fe20001800000 */
[C---:B------:R-:W-:Y:S01]  /*6bb0*/  IMAD R25, R22.reuse, 0x40, R23 ;  /* 0x0000004016197824 */ /* 0x040fe200078e0217 */
[----:B------:R-:W-:Y:S01]  /*6bc0*/  LOP3.LUT R59, R59, 0x1, RZ, 0x3c, !PT ;  /* 0x000000013b3b7812 */ /* 0x000fe200078e3cff */
[----:B------:R-:W-:Y:S01]  /*6bd0*/  IMAD.MOV.U32 R26, RZ, RZ, RZ ;  /* 0x000000ffff1a7224 */ /* 0x000fe200078e00ff */
[C---:B------:R-:W-:Y:S02]  /*6be0*/  @P0 SEL R0, R3.reuse, R0, !P2 ;  /* 0x0000000003000207 */ /* 0x040fe40005000000 */
[----:B------:R-:W-:Y:S02]  /*6bf0*/  CS2R R38, SRZ ;  /* 0x0000000000267805 */ /* 0x000fe4000001ff00 */
[----:B------:R-:W-:Y:S02]  /*6c00*/  LEA R53, R22, UR43, 0x3 ;  /* 0x0000002b16357c11 */ /* 0x000fe4000f8e18ff */
[----:B------:R-:W-:Y:S02]  /*6c10*/  CS2R R36, SRZ ;  /* 0x0000000000247805 */ /* 0x000fe4000001ff00 */
[----:B------:R-:W-:Y:S02]  /*6c20*/  @P1 LOP3.LUT R0, R0, 0x1, RZ, 0xc0, !PT ;  /* 0x0000000100001812 */ /* 0x000fe400078ec0ff */
[----:B------:R-:W-:Y:S02]  /*6c30*/  CS2R R30, SRZ ;  /* 0x00000000001e7805 */ /* 0x000fe4000001ff00 */
[----:B------:R-:W-:Y:S02]  /*6c40*/  PLOP3.LUT P2, PT, PT, PT, UP1, 0x80, 0x8 ;  /* 0x000000000008781c */ /* 0x000fe40003f4f018 */
[----:B------:R-:W-:Y:S02]  /*6c50*/  CS2R R28, SRZ ;  /* 0x00000000001c7805 */ /* 0x000fe4000001ff00 */
[----:B------:R-:W-:Y:S01]  /*6c60*/  ISETP.NE.U32.OR P6, PT, R0, 0x1, !P1 ;  /* 0x000000010000780c */ /* 0x000fe20004fc5470 */
[----:B------:R-:W-:Y:S01]  /*6c70*/  VIADD R62, R56, UR43 ;  /* 0x0000002b383e7c36 */ /* 0x000fe20008000000 */
[----:B------:R-:W-:Y:S02]  /*6c80*/  LOP3.LUT P4, R54, R46, 0xff, RZ, 0xc0, !PT ;  /* 0x000000ff2e367812 */ /* 0x000fe4000788c0ff */
[----:B------:R-:W-:Y:S02]  /*6c90*/  SEL R2, RZ, 0xffffffff, P3 ;  /* 0xffffffffff027807 */ /* 0x000fe40001800000 */
[----:B------:R-:W-:Y:S03]  /*6ca0*/  P2R R61, PR, RZ, 0x40 ;  /* 0x00000040ff3d7803 */ /* 0x000fe60000000000 */
[----:B------:R-:W-:Y:S04]  /*6cb0*/  @P2 SEL R2, R3, R2, !P4 ;  /* 0x0000000203022207 */ /* 0x000fe80006000000 */
[----:B------:R-:W-:Y:S02]  /*6cc0*/  @P6 SHF.L.U32 R0, R59, 0x1f, RZ ;  /* 0x0000001f3b006819 */ /* 0x000fe400000006ff */
[----:B------:R-:W-:Y:S02]  /*6cd0*/  LOP3.LUT R2, R2, 0x1, RZ, 0xc0, !PT ;  /* 0x0000000102027812 */ /* 0x000fe400078ec0ff */
[----:B------:R1:W2:Y:S02]  /*6ce0*/  @P6 SYNCS.PHASECHK.TRANS64.TRYWAIT P1, [UR43+0xd0], R0 ;  /* 0x0000d000ff0065a7 */ /* 0x0002a4000802112b */
[----:B------:R-:W-:Y:S04]  /*6cf0*/  ISETP.NE.U32.AND P5, PT, R2, 0x1, PT ;  /* 0x000000010200780c */ /* 0x000fe80003fa5070 */
[----:B------:R-:W-:Y:S02]  /*6d00*/  P2R R64, PR, RZ, 0x20 ;  /* 0x00000020ff407803 */ /* 0x000fe40000000000 */
[----:B-1----:R-:W-:Y:S04]  /*6d10*/  SHF.L.U32 R0, R58, 0x1f, RZ ;  /* 0x0000001f3a007819 */ /* 0x002fe800000006ff */
[----:B------:R1:W4:Y:S01]  /*6d20*/  SYNCS.PHASECHK.TRANS64.TRYWAIT P0, [R53+URZ+0x140], R0 ;  /* 0x00014000350075a7 */ /* 0x00032200080011ff */
[----:B--2---:R-:W-:Y:S01]  /*6d30*/  @P6 SEL R63, RZ, 0x1, !P1 ;  /* 0x00000001ff3f6807 */ /* 0x004fe20004800000 */
[----:B-1----:R-:W-:Y:S06]  /*6d40*/  @!P6 BRA `(.L_x_119) ;  /* 0x000000000058e947 */ /* 0x002fec0003800000 */
[C---:B------:R-:W-:Y:S01]  /*6d50*/  VIADD R2, R62.reuse, 0x200 ;  /* 0x000002003e027836 */ /* 0x040fe20000000000 */
[----:B------:R-:W-:Y:S01]  /*6d60*/  LOP3.LUT P6, RZ, R45, 0x40, RZ, 0xc0, !PT ;  /* 0x000000402dff7812 */ /* 0x000fe200078cc0ff */
[----:B------:R-:W-:Y:S01]  /*6d70*/  BSSY B0, `(.L_x_120) ;  /* 0x000000e000007945 */ /* 0x000fe20003800000 */
[----:B------:R-:W-:Y:S01]  /*6d80*/  ISETP.NE.AND P2, PT, R63, RZ, PT ;  /* 0x000000ff3f00720c */ /* 0x000fe20003f45270 */
[----:B------:R-:W-:Y:S01]  /*6d90*/  @P5 VIADD R4, R62, 0x210 ;  /* 0x000002103e045836 */ /* 0x000fe20000000000 */
[----:B------:R-:W-:Y:S01]  /*6da0*/  PLOP3.LUT P1, PT, PT, PT, PT, 0x8, 0x80 ;  /* 0x000000000080781c */ /* 0x000fe20003f2e170 */
[----:B------:R-:W-:Y:S01]  /*6db0*/  IMAD.MOV.U32 R39, RZ, RZ, RZ ;  /* 0x000000ffff277224 */ /* 0x000fe200078e00ff */
[----:B------:R-:W-:Y:S02]  /*6dc0*/  @P5 PLOP3.LUT P1, PT, P6, PT, PT, 0x80, 0x8 ;  /* 0x000000000008581c */ /* 0x000fe4000372f070 */
[----:B------:R-:W-:Y:S02]  /*6dd0*/  CS2R R36, SRZ ;  /* 0x0000000000247805 */ /* 0x000fe4000001ff00 */
[----:B------:R-:W-:Y:S02]  /*6de0*/  CS2R R30, SRZ ;  /* 0x00000000001e7805 */ /* 0x000fe4000001ff00 */
[----:B------:R-:W-:Y:S07]  /*6df0*/  CS2R R28, SRZ ;  /* 0x00000000001c7805 */ /* 0x000fee000001ff00 */
[----:B------:R-:W-:Y:S01]  /*6e00*/  @P1 VIADD R4, R2, 0xfffffff0 ;  /* 0xfffffff002041836 */ /* 0x000fe20000000000 */
[----:B------:R-:W-:Y:S06]  /*6e10*/  @P2 BRA `(.L_x_121) ;  /* 0x00000000000c2947 */ /* 0x000fec0003800000 */
[----:B------:R-:W-:Y:S04]  /*6e20*/  SHF.L.U32 R3, R59, 0x1f, RZ ;  /* 0x0000001f3b037819 */ /* 0x000fe800000006ff */
[----:B------:R-:W1:Y:S02]  /*6e30*/  SYNCS.PHASECHK.TRANS64.TRYWAIT P1, [UR43+0xd0], R3 ;  /* 0x0000d003ff0075a7 */ /* 0x000e64000802112b */
[----:B-1----:R-:W-:Y:S05]  /*6e40*/  @!P1 BRA `(.L_x_122) ;  /* 0x0000003400249947 */ /* 0x002fea0003800000 */
.L_x_121:
[----:B------:R-:W-:Y:S05]  /*6e50*/  BSYNC B0 ;  /* 0x0000000000007941 */ /* 0x000fea0003800000 */
.L_x_120:
[----:B------:R-:W-:Y:S01]  /*6e60*/  ISETP.NE.AND P1, PT, R64, RZ, PT ;  /* 0x000000ff4000720c */ /* 0x000fe20003f25270 */
[----:B------:R-:W-:Y:S11]  /*6e70*/  HFMA2 R26, -RZ, RZ, 0, 5.9604644775390625e-08 ;  /* 0x00000001ff1a7431 */ /* 0x000ff600000001ff */
[----:B------:R-:W-:Y:S01]  /*6e80*/  @!UPT UIADD3 URZ, UPT, UPT, URZ, URZ, URZ ;  /* 0x000000fffffff290 */ /* 0x000fe2000fffe0ff */
[----:B------:R2:W1:Y:S04]  /*6e90*/  @P1 LDS.128 R36, [R4] ;  /* 0x0000000004241984 */ /* 0x0004680000000c00 */
[----:B------:R2:W1:Y:S02]  /*6ea0*/  @P1 LDS.128 R28, [R56+UR43+0x200] ;  /* 0x0002002b381c1984 */ /* 0x0004640008000c00 */
.L_x_119:
[----:B------:R-:W-:Y:S05]  /*6eb0*/  BSYNC B1 ;  /* 0x0000000000017941 */ /* 0x000fea0003800000 */
.L_x_118:
[----:B-1----:R-:W-:Y:S04]  /*6ec0*/  SHF.R.U32.HI R2, RZ, 0x15, R25 ;  /* 0x00000015ff027819 */ /* 0x002fe80000011619 */
[----:B------:R-:W-:Y:S01]  /*6ed0*/  LOP3.LUT P1, RZ, R2, 0x3, R47, 0x48, !PT ;  /* 0x0000000302ff7812 */ /* 0x000fe2000782482f */
[----:B------:R-:W-:Y:S01]  /*6ee0*/  @!UPT UIADD3 URZ, UPT, UPT, URZ, URZ, URZ ;  /* 0x000000fffffff290 */ /* 0x000fe2000fffe0ff */
[----:B----4-:R-:W-:Y:S11]  /*6ef0*/  @P0 BRA `(.L_x_123) ;  /* 0x0000000000080947 */ /* 0x010ff60003800000 */
[----:B------:R-:W1:Y:S02]  /*6f00*/  SYNCS.PHASECHK.TRANS64.TRYWAIT P0, [R53+URZ+0x140], R0 ;  /* 0x00014000350075a7 */ /* 0x000e6400080011ff */
[----:B-1----:R-:W-:Y:S05]  /*6f10*/  @!P0 BRA `(.L_x_124) ;  /* 0x0000003400088947 */ /* 0x002fea0003800000 */
.L_x_123:
[----:B------:R-:W-:Y:S05]  /*6f20*/  @!P1 BRA `(.L_x_125) ;  /* 0x0000000000409947 */ /* 0x000fea0003800000 */
[----:B------:R-:W4:Y:S01]  /*6f30*/  LDCU.64 UR8, c[0x4][0x70] ;  /* 0x01000e00ff0877ac */ /* 0x000f220008000a00 */
[----:B------:R-:W-:Y:S01]  /*6f40*/  MOV R3, 0x0 ;  /* 0x0000000000037802 */ /* 0x000fe20000000f00 */
[----:B------:R-:W-:Y:S02]  /*6f50*/  HFMA2 R12, -RZ, RZ, 0, 5.9604644775390625e-08 ;  /* 0x00000001ff0c7431 */ /* 0x000fe400000001ff */
[----:B------:R-:W-:Y:S02]  /*6f60*/  IMAD.MOV.U32 R8, RZ, RZ, 0x192 ;  /* 0x00000192ff087424 */ /* 0x000fe400078e00ff */
[----:B------:R-:W-:Y:S01]  /*6f70*/  IMAD.MOV.U32 R13, RZ, RZ, RZ ;  /* 0x000000ffff0d7224 */ /* 0x000fe200078e00ff */
[----:B------:R-:W5:Y:S01]  /*6f80*/  LDCU.64 UR6, c[0x4][0x78] ;  /* 0x01000f00ff0677ac */ /* 0x000f620008000a00 */
[----:B------:R-:W1:Y:S01]  /*6f90*/  LDC.64 R2, c[0x4][R3] ;  /* 0x0100000003027b82 */ /* 0x000e620000000a00 */
[----:B------:R-:W3:Y:S01]  /*6fa0*/  LDCU.64 UR4, c[0x4][0x10] ;  /* 0x01000200ff0477ac */ /* 0x000ee20008000a00 */
[----:B----4-:R-:W-:Y:S01]  /*6fb0*/  MOV R5, UR9 ;  /* 0x0000000900057c02 */ /* 0x010fe20008000f00 */
[----:B--2---:R-:W-:Y:S01]  /*6fc0*/  IMAD.U32 R4, RZ, RZ, UR8 ;  /* 0x00000008ff047e24 */ /* 0x004fe2000f8e00ff */
[----:B-----5:R-:W-:Y:S01]  /*6fd0*/  MOV R7, UR7 ;  /* 0x0000000700077c02 */ /* 0x020fe20008000f00 */
[----:B------:R-:W-:Y:S01]  /*6fe0*/  IMAD.U32 R6, RZ, RZ, UR6 ;  /* 0x00000006ff067e24 */ /* 0x000fe2000f8e00ff */
[----:B---3--:R-:W-:Y:S01]  /*6ff0*/  MOV R11, UR5 ;  /* 0x00000005000b7c02 */ /* 0x008fe20008000f00 */
[----:B------:R-:W-:Y:S02]  /*7000*/  IMAD.U32 R10, RZ, RZ, UR4 ;  /* 0x00000004ff0a7e24 */ /* 0x000fe4000f8e00ff */
[----:B------:R-:W-:Y:S07]  /*7010*/  LEPC R20, `(.L_x_125) ;  /* 0x000000001014794e */ /* 0x000fee0000000000 */
[----:B-1----:R-:W-:Y:S05]  /*7020*/  CALL.ABS.NOINC R2 ;  /* 0x0000000002007343 */ /* 0x002fea0003c00000 */
.L_x_125:
[----:B------:R-:W-:Y:S05]  /*7030*/  WARPSYNC.ALL ;  /* 0x0000000000007948 */ /* 0x000fea0003800000 */
[----:B------:R-:W-:Y:S01]  /*7040*/  R2UR UR4, R25 ;  /* 0x00000000190472ca */ /* 0x000fe200000e0000 */
[--C-:B------:R-:W-:Y:S01]  /*7050*/  HADD2.F32 R3, -RZ, R28.reuse.H0_H0 ;  /* 0x2000001cff037230 */ /* 0x100fe20000004100 */
[----:B------:R-:W-:Y:S01]  /*7060*/  MOV R65, 0x10 ;  /* 0x0000001000417802 */ /* 0x000fe20000000f00 */
[--C-:B------:R-:W-:Y:S01]  /*7070*/  HADD2.F32 R20, -RZ, R29.reuse.H0_H0 ;  /* 0x2000001dff147230 */ /* 0x100fe20000004100 */
[----:B------:R-:W-:Y:S01]  /*7080*/  LOP3.LUT P6, RZ, R45, 0x40, RZ, 0xc0, !PT ;  /* 0x000000402dff7812 */ /* 0x000fe200078cc0ff */
[----:B------:R-:W-:Y:S01]  /*7090*/  HADD2.F32 R21, -RZ, R29.H1_H1 ;  /* 0x3000001dff157230 */ /* 0x000fe20000004100 */
[----:B------:R-:W-:Y:S01]  /*70a0*/  ISETP.NE.AND P0, PT, R60, RZ, PT ;  /* 0x000000ff3c00720c */ /* 0x000fe20003f05270 */
[----:B------:R-:W-:Y:S01]  /*70b0*/  BSSY.RECONVERGENT B0, `(.L_x_126) ;  /* 0x0000052000007945 */ /* 0x000fe20003800200 */
[----:B------:R-:W-:Y:S04]  /*70c0*/  SEL R65, R65, 0xfffffff0, !P6 ;  /* 0xfffffff041417807 */ /* 0x000fe80007000000 */
[----:B------:R-:W-:Y:S01]  /*70d0*/  IADD3 R62, PT, PT, R62, R65, RZ ;  /* 0x000000413e3e7210 */ /* 0x000fe20007ffe0ff */
[----:B--2---:R-:W1:Y:S02]  /*70e0*/  LDTM.x16 R4, tmem[UR4] ;  /* 0x00000004000479ee */ /* 0x004e640008240000 */
[C---:B-1-3--:R-:W-:Y:S01]  /*70f0*/  FMUL R0, R24.reuse, R4 ;  /* 0x0000000418007220 */ /* 0x04afe20000400000 */
[----:B------:R-:W-:Y:S02]  /*7100*/  HADD2.F32 R4, -RZ, R28.H1_H1 ;  /* 0x3000001cff047230 */ /* 0x000fe40000004100 */
[C---:B------:R-:W-:Y:S01]  /*7110*/  FMUL R2, R24.reuse, R5 ;  /* 0x0000000518027220 */ /* 0x040fe20000400000 */
[C---:B------:R-:W-:Y:S01]  /*7120*/  FMUL R7, R24.reuse, R7 ;  /* 0x0000000718077220 */ /* 0x040fe20000400000 */
[C---:B------:R-:W-:Y:S01]  /*7130*/  FFMA R0, R27.reuse, R3, R0 ;  /* 0x000000031b007223 */ /* 0x040fe20000000000 */
[C---:B------:R-:W-:Y:S01]  /*7140*/  FMUL R3, R24.reuse, R6 ;  /* 0x0000000618037220 */ /* 0x040fe20000400000 */
[C---:B------:R-:W-:Y:S01]  /*7150*/  FFMA R2, R27.reuse, R4, R2 ;  /* 0x000000041b027223 */ /* 0x040fe20000000002 */
[C---:B------:R-:W-:Y:S01]  /*7160*/  FMUL R4, R24.reuse, R8 ;  /* 0x0000000818047220 */ /* 0x040fe20000400000 */
[C---:B------:R-:W-:Y:S01]  /*7170*/  FMUL R8, R24.reuse, R12 ;  /* 0x0000000c18087220 */ /* 0x040fe20000400000 */
[----:B------:R-:W-:Y:S01]  /*7180*/  FMUL R12, R24, R16 ;  /* 0x00000010180c7220 */ /* 0x000fe20000400000 */
[--C-:B------:R-:W-:Y:S01]  /*7190*/  HADD2.F32 R16, -RZ, R30.reuse.H0_H0 ;  /* 0x2000001eff107230 */ /* 0x100fe20000004100 */
[----:B------:R-:W-:Y:S01]  /*71a0*/  F2FP.F16.F32.PACK_AB R32, R2, R0 ;  /* 0x000000000220723e */ /* 0x000fe200000000ff */
[----:B------:R-:W-:Y:S02]  /*71b0*/  HADD2.F32 R0, -RZ, R30.H1_H1 ;  /* 0x3000001eff007230 */ /* 0x000fe40000004100 */
[C---:B------:R-:W-:Y:S01]  /*71c0*/  FMUL R5, R24.reuse, R9 ;  /* 0x0000000918057220 */ /* 0x040fe20000400000 */
[C---:B------:R-:W-:Y:S01]  /*71d0*/  FFMA R3, R27.reuse, R20, R3 ;  /* 0x000000141b037223 */ /* 0x040fe20000000003 */
[C---:B------:R-:W-:Y:S01]  /*71e0*/  FFMA R7, R27.reuse, R21, R7 ;  /* 0x000000151b077223 */ /* 0x040fe20000000007 */
[--C-:B------:R-:W-:Y:S02]  /*71f0*/  HADD2.F32 R2, -RZ, R31.reuse.H0_H0 ;  /* 0x2000001fff027230 */ /* 0x100fe40000004100 */
[C---:B------:R-:W-:Y:S01]  /*7200*/  FFMA R4, R27.reuse, R16, R4 ;  /* 0x000000101b047223 */ /* 0x040fe20000000004 */
[C---:B------:R-:W-:Y:S01]  /*7210*/  FMUL R6, R24.reuse, R10 ;  /* 0x0000000a18067220 */ /* 0x040fe20000400000 */
[C---:B------:R-:W-:Y:S01]  /*7220*/  FFMA R5, R27.reuse, R0, R5 ;  /* 0x000000001b057223 */ /* 0x040fe20000000005 */
[----:B------:R-:W-:Y:S02]  /*7230*/  HADD2.F32 R16, -RZ, R31.H1_H1 ;  /* 0x3000001fff107230 */ /* 0x000fe40000004100 */
[C---:B------:R-:W-:Y:S01]  /*7240*/  FMUL R11, R24.reuse, R11 ;  /* 0x0000000b180b7220 */ /* 0x040fe20000400000 */
[--C-:B------:R-:W-:Y:S02]  /*7250*/  HADD2.F32 R0, -RZ, R36.reuse.H0_H0 ;  /* 0x20000024ff007230 */ /* 0x100fe40000004100 */
[----:B------:R-:W-:Y:S01]  /*7260*/  FFMA R6, R27, R2, R6 ;  /* 0x000000021b067223 */ /* 0x000fe20000000006 */
[----:B------:R-:W-:Y:S01]  /*7270*/  F2FP.F16.F32.PACK_AB R33, R7, R3 ;  /* 0x000000030721723e */ /* 0x000fe200000000ff */
[----:B------:R-:W-:Y:S02]  /*7280*/  HADD2.F32 R2, -RZ, R36.H1_H1 ;  /* 0x30000024ff027230 */ /* 0x000fe40000004100 */
[C---:B------:R-:W-:Y:S01]  /*7290*/  FFMA R11, R27.reuse, R16, R11 ;  /* 0x000000101b0b7223 */ /* 0x040fe2000000000b */
[C---:B------:R-:W-:Y:S01]  /*72a0*/  FMUL R9, R24.reuse, R13 ;  /* 0x0000000d18097220 */ /* 0x040fe20000400000 */
[--C-:B------:R-:W-:Y:S02]  /*72b0*/  HADD2.F32 R3, -RZ, R37.reuse.H0_H0 ;  /* 0x20000025ff037230 */ /* 0x100fe40000004100 */
[C---:B------:R-:W-:Y:S01]  /*72c0*/  FFMA R8, R27.reuse, R0, R8 ;  /* 0x000000001b087223 */ /* 0x040fe20000000008 */
[C---:B------:R-:W-:Y:S01]  /*72d0*/  FMUL R10, R24.reuse, R14 ;  /* 0x0000000e180a7220 */ /* 0x040fe20000400000 */
[----:B------:R-:W-:Y:S02]  /*72e0*/  HADD2.F32 R0, -RZ, R37.H1_H1 ;  /* 0x30000025ff007230 */ /* 0x000fe40000004100 */
[C---:B------:R-:W-:Y:S01]  /*72f0*/  FMUL R15, R24.reuse, R15 ;  /* 0x0000000f180f7220 */ /* 0x040fe20000400000 */
[C---:B------:R-:W-:Y:S01]  /*7300*/  FFMA R9, R27.reuse, R2, R9 ;  /* 0x000000021b097223 */ /* 0x040fe20000000009 */
[----:B------:R-:W-:Y:S01]  /*7310*/  FFMA R10, R27, R3, R10 ;  /* 0x000000031b0a7223 */ /* 0x000fe2000000000a */
[--C-:B------:R-:W-:Y:S01]  /*7320*/  HADD2.F32 R2, -RZ, R38.reuse.H0_H0 ;  /* 0x20000026ff027230 */ /* 0x100fe20000004100 */
[----:B------:R-:W-:Y:S01]  /*7330*/  F2FP.F16.F32.PACK_AB R34, R5, R4 ;  /* 0x000000040522723e */ /* 0x000fe200000000ff */
[----:B------:R-:W-:Y:S02]  /*7340*/  HADD2.F32 R3, -RZ, R38.H1_H1 ;  /* 0x30000026ff037230 */ /* 0x000fe40000004100 */
[----:B------:R-:W-:Y:S01]  /*7350*/  FFMA R15, R27, R0, R15 ;  /* 0x000000001b0f7223 */ /* 0x000fe2000000000f */
[C---:B------:R-:W-:Y:S01]  /*7360*/  FMUL R13, R24.reuse, R17 ;  /* 0x00000011180d7220 */ /* 0x040fe20000400000 */
[--C-:B------:R-:W-:Y:S02]  /*7370*/  HADD2.F32 R4, -RZ, R39.reuse.H0_H0 ;  /* 0x20000027ff047230 */ /* 0x100fe40000004100 */
[C---:B------:R-:W-:Y:S01]  /*7380*/  FMUL R14, R24.reuse, R18 ;  /* 0x00000012180e7220 */ /* 0x040fe20000400000 */
[----:B------:R-:W-:Y:S02]  /*7390*/  HADD2.F32 R0, -RZ, R39.H1_H1 ;  /* 0x30000027ff007230 */ /* 0x000fe40000004100 */
[----:B------:R-:W-:Y:S01]  /*73a0*/  FMUL R19, R24, R19 ;  /* 0x0000001318137220 */ /* 0x000fe20000400000 */
[----:B------:R-:W-:Y:S01]  /*73b0*/  F2FP.F16.F32.PACK_AB R35, R11, R6 ;  /* 0x000000060b23723e */ /* 0x000fe200000000ff */
[C---:B------:R-:W-:Y:S01]  /*73c0*/  FFMA R12, R27.reuse, R2, R12 ;  /* 0x000000021b0c7223 */ /* 0x040fe2000000000c */
[C---:B------:R-:W-:Y:S01]  /*73d0*/  FFMA R13, R27.reuse, R3, R13 ;  /* 0x000000031b0d7223 */ /* 0x040fe2000000000d */
[C---:B------:R-:W-:Y:S01]  /*73e0*/  FFMA R14, R27.reuse, R4, R14 ;  /* 0x000000041b0e7223 */ /* 0x040fe2000000000e */
[----:B------:R-:W-:Y:S01]  /*73f0*/  FFMA R19, R27, R0, R19 ;  /* 0x000000001b137223 */ /* 0x000fe20000000013 */
[----:B------:R1:W-:Y:S01]  /*7400*/  STS.128 [R56+UR43+0x200], R32 ;  /* 0x0002002038007988 */ /* 0x0003e20008000c2b */
[----:B------:R-:W-:Y:S02]  /*7410*/  F2FP.F16.F32.PACK_AB R8, R9, R8 ;  /* 0x000000080908723e */ /* 0x000fe400000000ff */
[----:B------:R-:W-:Y:S02]  /*7420*/  F2FP.F16.F32.PACK_AB R9, R15, R10 ;  /* 0x0000000a0f09723e */ /* 0x000fe400000000ff */
[----:B------:R-:W-:Y:S02]  /*7430*/  F2FP.F16.F32.PACK_AB R10, R13, R12 ;  /* 0x0000000c0d0a723e */ /* 0x000fe400000000ff */
[----:B------:R-:W-:Y:S05]  /*7440*/  F2FP.F16.F32.PACK_AB R11, R19, R14 ;  /* 0x0000000e130b723e */ /* 0x000fea00000000ff */
[----:B------:R1:W-:Y:S01]  /*7450*/  STS.128 [R62+0x200], R8 ;  /* 0x000200083e007388 */ /* 0x0003e20000000c00 */
[----:B------:R-:W-:Y:S01]  /*7460*/  @!PT LDS RZ, [RZ] ;  /* 0x00000000fffff984 */ /* 0x000fe20000000800 */
[----:B------:R-:W-:Y:S01]  /*7470*/  @!PT LDS RZ, [RZ] ;  /* 0x00000000fffff984 */ /* 0x000fe20000000800 */
[----:B------:R-:W-:Y:S01]  /*7480*/  @!PT LDS RZ, [RZ] ;  /* 0x00000000fffff984 */ /* 0x000fe20000000800 */
[----:B------:R-:W-:Y:S01]  /*7490*/  @!PT LDS RZ, [RZ] ;  /* 0x00000000fffff984 */ /* 0x000fe20000000800 */
[----:B------:R2:W-:Y:S07]  /*74a0*/  MEMBAR.ALL.CTA ;  /* 0x0000000000007992 */ /* 0x0005ee0000008000 */
[----:B--2---:R-:W2:Y:S02]  /*74b0*/  FENCE.VIEW.ASYNC.S ;  /* 0x00000000000073c6 */ /* 0x004ea40000000000 */
[----:B--2---:R-:W-:Y:S06]  /*74c0*/  BAR.SYNC.DEFER_BLOCKING 0x1, 0x80 ;  /* 0x0042000000007b1d */ /* 0x004fec0000010000 */
[----:B------:R-:W-:Y:S05]  /*74d0*/  @P0 BRA `(.L_x_127) ;  /* 0x00000000003c0947 */ /* 0x000fea0003800000 */
[----:B------:R-:W2:Y:S01]  /*74e0*/  LDCU.64 UR6, c[0x0][0x348] ;  /* 0x00006900ff0677ac */ /* 0x000ea20008000a00 */
[----:B------:R-:W-:Y:S01]  /*74f0*/  UIADD3 UR4, UPT, UPT, UR43, 0x200, URZ ;  /* 0x000002002b047890 */ /* 0x000fe2000fffe0ff */
[----:B------:R-:W-:Y:S01]  /*7500*/  UMOV UR51, UR36 ;  /* 0x0000002400337c82 */ /* 0x000fe20008000000 */
[----:B------:R-:W-:Y:S02]  /*7510*/  UIADD3 UR9, UPT, UPT, UR49, 0x40, URZ ;  /* 0x0000004031097890 */ /* 0x000fe4000fffe0ff */
[----:B------:R-:W-:Y:S02]  /*7520*/  UIADD3 UR8, UPT, UPT, UR43, 0xa00, URZ ;  /* 0x00000a002b087890 */ /* 0x000fe4000fffe0ff */
[----:B------:R-:W-:Y:S01]  /*7530*/  MOV R52, UR4 ;  /* 0x0000000400347c02 */ /* 0x000fe20008000f00 */
[----:B------:R-:W-:Y:S01]  /*7540*/  UMOV UR10, UR50 ;  /* 0x00000032000a7c82 */ /* 0x000fe20008000000 */
[----:B------:R-:W-:Y:S02]  /*7550*/  UMOV UR11, UR36 ;  /* 0x00000024000b7c82 */ /* 0x000fe40008000000 */
[----:B------:R-:W-:Y:S01]  /*7560*/  R2UR UR48, R52 ;  /* 0x00000000343072ca */ /* 0x000fe200000e0000 */
[----:B--2---:R-:W-:Y:S04]  /*7570*/  UIADD3 UR4, UP0, UPT, UR6, 0x680, URZ ;  /* 0x0000068006047890 */ /* 0x004fe8000ff1e0ff */
[----:B------:R-:W-:Y:S09]  /*7580*/  UIADD3.X UR5, UPT, UPT, URZ, UR7, URZ, UP0, !UPT ;  /* 0x00000007ff057290 */ /* 0x000ff200087fe4ff */
[----:B------:R2:W-:Y:S01]  /*7590*/  UTMASTG.3D [UR48], [UR4] ;  /* 0x00000030040073b5 */ /* 0x0005e20008010000 */
[----:B------:R2:W-:Y:S01]  /*75a0*/  UTMASTG.3D [UR8], [UR4] ;  /* 0x00000008040073b5 */ /* 0x0005e20008010000 */
[----:B------:R0:W-:Y:S01]  /*75b0*/  UTMACMDFLUSH ;  /* 0x00000000000079b7 */ /* 0x0001e20000000000 */
[----:B--2---:R-:W-:Y:S04]  /*75c0*/  DEPBAR.LE SB0, 0x1 ;  /* 0x000080400000791a */ /* 0x004fe80000000000 */
.L_x_127:
[----:B------:R-:W-:Y:S05]  /*75d0*/  BSYNC.RECONVERGENT B0 ;  /* 0x0000000000007941 */ /* 0x000fea0003800200 */
.L_x_126:
[----:B------:R-:W-:Y:S01]  /*75e0*/  BAR.SYNC.DEFER_BLOCKING 0x1, 0x80 ;  /* 0x0042000000007b1d */ /* 0x000fe20000010000 */
[----:B------:R-:W-:Y:S01]  /*75f0*/  ISETP.NE.AND P1, PT, R61, RZ, PT ;  /* 0x000000ff3d00720c */ /* 0x000fe20003f25270 */
[----:B------:R-:W-:Y:S01]  /*7600*/  UISETP.NE.AND UP0, UPT, UR52, URZ, UPT ;  /* 0x000000ff3400728c */ /* 0x000fe2000bf05270 */
[----:B------:R-:W-:Y:S11]  /*7610*/  LEA R2, R26, UR43, 0x3 ;  /* 0x0000002b1a027c11 */ /* 0x000ff6000f8e18ff */
[----:B------:R-:W-:Y:S01]  /*7620*/  @P1 SHF.L.U32 R3, R59, 0x1f, RZ ;  /* 0x0000001f3b031819 */ /* 0x000fe200000006ff */
[----:B------:R-:W-:Y:S06]  /*7630*/  BRA.U !UP0, `(.L_x_128) ;  /* 0x0000000108247547 */ /* 0x000fec000b800000 */
[----:B------:R-:W-:Y:S01]  /*7640*/  IMAD.U32 R4, RZ, RZ, UR46 ;  /* 0x0000002eff047e24 */ /* 0x000fe2000f8e00ff */
[----:B------:R-:W-:Y:S01]  /*7650*/  MOV R0, UR47 ;  /* 0x0000002f00007c02 */ /* 0x000fe20008000f00 */
[----:B------:R-:W-:Y:S03]  /*7660*/  UIADD3 UR4, UPT, UPT, UR46, 0x1, URZ ;  /* 0x000000012e047890 */ /* 0x000fe6000fffe0ff */
[----:B------:R-:W-:Y:S01]  /*7670*/  @P1 LEA R4, R4, UR43, 0x3 ;  /* 0x0000002b04041c11 */ /* 0x000fe2000f8e18ff */
[----:B------:R-:W-:Y:S04]  /*7680*/  UISETP.NE.AND UP0, UPT, UR4, 0x4, UPT ;  /* 0x000000040400788c */ /* 0x000fe8000bf05270 */
[----:B------:R-:W-:Y:S01]  /*7690*/  @P1 VIADD R4, R4, 0xf0 ;  /* 0x000000f004041836 */ /* 0x000fe20000000000 */
[----:B------:R-:W-:Y:S04]  /*76a0*/  USEL UR46, UR4, URZ, UP0 ;  /* 0x000000ff042e7287 */ /* 0x000fe80008000000 */
[----:B------:R-:W-:Y:S04]  /*76b0*/  @P1 PRMT R0, R0, 0x654, R4 ;  /* 0x0000065400001816 */ /* 0x000fe80000000004 */
[----:B------:R2:W-:Y:S04]  /*76c0*/  @P1 SYNCS.ARRIVE.TRANS64.RED.A1T0 RZ, [R0+URZ], RZ ;  /* 0x000000ff00ff19a7 */ /* 0x0005e800081004ff */
.L_x_128:
[----:B------:R-:W3:Y:S01]  /*76d0*/  @P1 SYNCS.PHASECHK.TRANS64.TRYWAIT P0, [R2+URZ+0xd0], R3 ;  /* 0x0000d003020015a7 */ /* 0x000ee200080011ff */
[----:B------:R-:W-:Y:S01]  /*76e0*/  BSSY B1, `(.L_x_129) ;  /* 0x0000012000017945 */ /* 0x000fe20003800000 */
[----:B---3--:R-:W-:Y:S03]  /*76f0*/  @P1 SEL R63, RZ, 0x1, !P0 ;  /* 0x00000001ff3f1807 */ /* 0x008fe60004000000 */
[----:B------:R-:W-:Y:S05]  /*7700*/  @!P1 BRA `(.L_x_130) ;  /* 0x00000000003c9947 */ /* 0x000fea0003800000 */
[----:B------:R-:W-:Y:S01]  /*7710*/  ISETP.NE.AND P1, PT, R64, RZ, PT ;  /* 0x000000ff4000720c */ /* 0x000fe20003f25270 */
[----:B------:R-:W-:Y:S01]  /*7720*/  BSSY B0, `(.L_x_131) ;  /* 0x0000009000007945 */ /* 0x000fe20003800000 */
[----:B------:R-:W-:Y:S11]  /*7730*/  ISETP.NE.AND P0, PT, R63, RZ, PT ;  /* 0x000000ff3f00720c */ /* 0x000ff60003f05270 */
[----:B------:R-:W-:Y:S05]  /*7740*/  @P1 IMAD R4, R26, 0x1000, R56 ;  /* 0x000010001a041824 */ /* 0x000fea00078e0238 */
[----:B------:R-:W-:Y:S05]  /*7750*/  @P1 IADD3 R3, PT, PT, R4, UR43, RZ ;  /* 0x0000002b04031c10 */ /* 0x000fea000fffe0ff */
[----:B------:R-:W-:Y:S01]  /*7760*/  @P1 IMAD.IADD R3, R65, 0x1, R3 ;  /* 0x0000000141031824 */ /* 0x000fe200078e0203 */
[----:B------:R-:W-:Y:S06]  /*7770*/  @P0 BRA `(.L_x_132) ;  /* 0x00000000000c0947 */ /* 0x000fec0003800000 */
[----:B--2---:R-:W-:Y:S04]  /*7780*/  SHF.L.U32 R0, R59, 0x1f, RZ ;  /* 0x0000001f3b007819 */ /* 0x004fe800000006ff */
[----:B------:R-:W2:Y:S02]  /*7790*/  SYNCS.PHASECHK.TRANS64.TRYWAIT P0, [R2+URZ+0xd0], R0 ;  /* 0x0000d000020075a7 */ /* 0x000ea400080011ff */
[----:B--2---:R-:W-:Y:S05]  /*77a0*/  @!P0 BRA `(.L_x_133) ;  /* 0x0000002800f88947 */ /* 0x004fea0003800000 */
.L_x_132:
[----:B------:R-:W-:Y:S05]  /*77b0*/  BSYNC B0 ;  /* 0x0000000000007941 */ /* 0x000fea0003800000 */
.L_x_131:
[----:B------:R-:W-:Y:S02]  /*77c0*/  ISETP.NE.AND P0, PT, R64, RZ, PT ;  /* 0x000000ff4000720c */ /* 0x000fe40003f05270 */
[----:B------:R-:W-:Y:S11]  /*77d0*/  IADD3 R26, PT, PT, R26, 0x1, RZ ;  /* 0x000000011a1a7810 */ /* 0x000ff60007ffe0ff */
[----:B------:R3:W4:Y:S04]  /*77e0*/  @P0 LDS.128 R28, [R4+UR43+0x200] ;  /* 0x0002002b041c0984 */ /* 0x0007280008000c00 */
[----:B------:R3:W1:Y:S02]  /*77f0*/  @P0 LDS.128 R36, [R3+0x200] ;  /* 0x0002000003240984 */ /* 0x0006640000000c00 */
.L_x_130:
[----:B------:R-:W-:Y:S05]  /*7800*/  BSYNC B1 ;  /* 0x0000000000017941 */ /* 0x000fea0003800000 */
.L_x_129:
[----:B--2---:R-:W-:Y:S05]  /*7810*/  VIADD R0, R25, 0x10 ;  /* 0x0000001019007836 */ /* 0x004fea0000000000 */
[----:B------:R-:W-:Y:S04]  /*7820*/  SHF.R.U32.HI R0, RZ, 0x15, R0 ;  /* 0x00000015ff007819 */ /* 0x000fe80000011600 */
[----:B------:R-:W-:Y:S11]  /*7830*/  LOP3.LUT P0, RZ, R0, 0x3, R47, 0x48, !PT ;  /* 0x0000000300ff7812 */ /* 0x000ff6000780482f */
[----:B------:R-:W-:Y:S02]  /*7840*/  @!UPT UIADD3 URZ, UPT, UPT, URZ, URZ, URZ ;  /* 0x000000fffffff290 */ /* 0x000fe4000fffe0ff */
[----:B------:R-:W-:Y:S05]  /*7850*/  @!P0 BRA `(.L_x_134) ;  /* 0x0000000000408947 */ /* 0x000fea0003800000 */
[----:B------:R-:W2:Y:S01]  /*7860*/  LDCU.64 UR8, c[0x4][0x70] ;  /* 0x01000e00ff0877ac */ /* 0x000ea20008000a00 */
[----:B---3--:R-:W-:Y:S01]  /*7870*/  MOV R3, 0x0 ;  /* 0x0000000000037802 */ /* 0x008fe20000000f00 */
[----:B------:R-:W-:Y:S02]  /*7880*/  HFMA2 R12, -RZ, RZ, 0, 5.9604644775390625e-08 ;  /* 0x00000001ff0c7431 */ /* 0x000fe400000001ff */
[----:B-1----:R-:W-:Y:S02]  /*7890*/  IMAD.MOV.U32 R8, RZ, RZ, 0x192 ;  /* 0x00000192ff087424 */ /* 0x002fe400078e00ff */
[----:B------:R-:W-:Y:S01]  /*78a0*/  IMAD.MOV.U32 R13, RZ, RZ, RZ ;  /* 0x000000ffff0d7224 */ /* 0x000fe200078e00ff */
[----:B------:R-:W1:Y:S01]  /*78b0*/  LDCU.64 UR6, c[0x4][0x78] ;  /* 0x01000f00ff0677ac */ /* 0x000e620008000a00 */
[----:B------:R-:W3:Y:S01]  /*78c0*/  LDC.64 R2, c[0x4][R3] ;  /* 0x0100000003027b82 */ /* 0x000ee20000000a00 */
[----:B------:R-:W5:Y:S01]  /*78d0*/  LDCU.64 UR4, c[0x4][0x10] ;  /* 0x01000200ff0477ac */ /* 0x000f620008000a00 */
[----:B--2---:R-:W-:Y:S01]  /*78e0*/  MOV R5, UR9 ;  /* 0x0000000900057c02 */ /* 0x004fe20008000f00 */
[----:B------:R-:W-:Y:S01]  /*78f0*/  IMAD.U32 R4, RZ, RZ, UR8 ;  /* 0x00000008ff047e24 */ /* 0x000fe2000f8e00ff */
[----:B-1----:R-:W-:Y:S01]  /*7900*/  MOV R7, UR7 ;  /* 0x0000000700077c02 */ /* 0x002fe20008000f00 */
[----:B------:R-:W-:Y:S01]  /*7910*/  IMAD.U32 R6, RZ, RZ, UR6 ;  /* 0x00000006ff067e24 */ /* 0x000fe2000f8e00ff */
[----:B-----5:R-:W-:Y:S01]  /*7920*/  MOV R11, UR5 ;  /* 0x00000005000b7c02 */ /* 0x020fe20008000f00 */
[----:B------:R-:W-:Y:S02]  /*7930*/  IMAD.U32 R10, RZ, RZ, UR4 ;  /* 0x00000004ff0a7e24 */ /* 0x000fe4000f8e00ff */
[----:B------:R-:W-:Y:S07]  /*7940*/  LEPC R20, `(.L_x_134) ;  /* 0x000000001014794e */ /* 0x000fee0000000000 */
[----:B---34-:R-:W-:Y:S05]  /*7950*/  CALL.ABS.NOINC R2 ;  /* 0x0000000002007343 */ /* 0x018fea0003c00000 */
.L_x_134:
[----:B------:R-:W-:Y:S01]  /*7960*/  ISETP.NE.AND P6, PT, R61, RZ, PT ;  /* 0x000000ff3d00720c */ /* 0x000fe20003fc5270 */
[----:B------:R-:W-:Y:S05]  /*7970*/  WARPSYNC.ALL ;  /* 0x0000000000007948 */ /* 0x000fea0003800000 */
[----:B------:R-:W-:Y:S01]  /*7980*/  R2UR UR4, R25 ;  /* 0x00000000190472ca */ /* 0x000fe200000e0000 */
[----:B---34-:R-:W-:Y:S01]  /*7990*/  HADD2.F32 R3, -RZ, R28.H0_H0 ;  /* 0x2000001cff037230 */ /* 0x018fe20000004100 */
[----:B------:R-:W-:Y:S01]  /*79a0*/  ISETP.NE.AND P0, PT, R60, RZ, PT ;  /* 0x000000ff3c00720c */ /* 0x000fe20003f05270 */
[----:B------:R-:W-:Y:S01]  /*79b0*/  HADD2.F32 R20, -RZ, R30.H0_H0 ;  /* 0x2000001eff147230 */ /* 0x000fe20000004100 */
[----:B------:R-:W-:Y:S09]  /*79c0*/  BSSY.RECONVERGENT B0, `(.L_x_135) ;  /* 0x0000058000007945 */ /* 0x000ff20003800200 */
[----:B-1----:R-:W1:Y:S02]  /*79d0*/  LDTM.x16 R4, tmem[UR4+0x10] ;  /* 0x00001004000479ee */ /* 0x002e640008240000 */
[C---:B-1----:R-:W-:Y:S01]  /*79e0*/  FMUL R0, R24.reuse, R4 ;  /* 0x0000000418007220 */ /* 0x042fe20000400000 */
[----:B------:R-:W-:Y:S02]  /*79f0*/  HADD2.F32 R4, -RZ, R28.H1_H1 ;  /* 0x3000001cff047230 */ /* 0x000fe40000004100 */
[C---:B------:R-:W-:Y:S01]  /*7a00*/  FMUL R2, R24.reuse, R5 ;  /* 0x0000000518027220 */ /* 0x040fe20000400000 */
[--C-:B------:R-:W-:Y:S02]  /*7a10*/  HADD2.F32 R5, -RZ, R29.reuse.H0_H0 ;  /* 0x2000001dff057230 */ /* 0x100fe40000004100 */
[C---:B------:R-:W-:Y:S01]  /*7a20*/  FFMA R0, R27.reuse, R3, R0 ;  /* 0x000000031b007223 */ /* 0x040fe20000000000 */
[C---:B------:R-:W-:Y:S01]  /*7a30*/  FMUL R3, R24.reuse, R6 ;  /* 0x0000000618037220 */ /* 0x040fe20000400000 */
[----:B------:R-:W-:Y:S02]  /*7a40*/  HADD2.F32 R6, -RZ, R29.H1_H1 ;  /* 0x3000001dff067230 */ /* 0x000fe40000004100 */
[C---:B------:R-:W-:Y:S01]  /*7a50*/  FFMA R2, R27.reuse, R4, R2 ;  /* 0x000000041b027223 */ /* 0x040fe20000000002 */
[C---:B------:R-:W-:Y:S01]  /*7a60*/  FMUL R7, R24.reuse, R7 ;  /* 0x0000000718077220 */ /* 0x040fe20000400000 */
[C---:B------:R-:W-:Y:S01]  /*7a70*/  FFMA R3, R27.reuse, R5, R3 ;  /* 0x000000051b037223 */ /* 0x040fe20000000003 */
[C---:B------:R-:W-:Y:S01]  /*7a80*/  FMUL R4, R24.reuse, R8 ;  /* 0x0000000818047220 */ /* 0x040fe20000400000 */
[----:B------:R-:W-:Y:S01]  /*7a90*/  FMUL R5, R24, R9 ;  /* 0x0000000918057220 */ /* 0x000fe20000400000 */
[----:B------:R-:W-:Y:S01]  /*7aa0*/  F2FP.F16.F32.PACK_AB R32, R2, R0 ;  /* 0x000000000220723e */ /* 0x000fe200000000ff */
[C---:B------:R-:W-:Y:S01]  /*7ab0*/  FFMA R7, R27.reuse, R6, R7 ;  /* 0x000000061b077223 */ /* 0x040fe20000000007 */
[----:B------:R-:W-:Y:S02]  /*7ac0*/  HADD2.F32 R0, -RZ, R30.H1_H1 ;  /* 0x3000001eff007230 */ /* 0x000fe40000004100 */
[----:B------:R-:W-:Y:S01]  /*7ad0*/  FFMA R4, R27, R20, R4 ;  /* 0x000000141b047223 */ /* 0x000fe20000000004 */
[--C-:B------:R-:W-:Y:S02]  /*7ae0*/  HADD2.F32 R2, -RZ, R31.reuse.H0_H0 ;  /* 0x2000001fff027230 */ /* 0x100fe40000004100 */
[C---:B------:R-:W-:Y:S01]  /*7af0*/  FMUL R6, R24.reuse, R10 ;  /* 0x0000000a18067220 */ /* 0x040fe20000400000 */
[----:B------:R-:W-:Y:S01]  /*7b00*/  F2FP.F16.F32.PACK_AB R33, R7, R3 ;  /* 0x000000030721723e */ /* 0x000fe200000000ff */
[----:B------:R-:W-:Y:S02]  /*7b10*/  HADD2.F32 R3, -RZ, R31.H1_H1 ;  /* 0x3000001fff037230 */ /* 0x000fe40000004100 */
[C---:B------:R-:W-:Y:S01]  /*7b20*/  FFMA R5, R27.reuse, R0, R5 ;  /* 0x000000001b057223 */ /* 0x040fe20000000005 */
[C---:B------:R-:W-:Y:S01]  /*7b30*/  FMUL R11, R24.reuse, R11 ;  /* 0x0000000b180b7220 */ /* 0x040fe20000400000 */
[--C-:B------:R-:W-:Y:S02]  /*7b40*/  HADD2.F32 R7, -RZ, R36.reuse.H0_H0 ;  /* 0x20000024ff077230 */ /* 0x100fe40000004100 */
[C---:B------:R-:W-:Y:S01]  /*7b50*/  FMUL R8, R24.reuse, R12 ;  /* 0x0000000c18087220 */ /* 0x040fe20000400000 */
[----:B------:R-:W-:Y:S02]  /*7b60*/  HADD2.F32 R0, -RZ, R36.H1_H1 ;  /* 0x30000024ff007230 */ /* 0x000fe40000004100 */
[C---:B------:R-:W-:Y:S01]  /*7b70*/  FMUL R9, R24.reuse, R13 ;  /* 0x0000000d18097220 */ /* 0x040fe20000400000 */
[C---:B------:R-:W-:Y:S01]  /*7b80*/  FFMA R6, R27.reuse, R2, R6 ;  /* 0x000000021b067223 */ /* 0x040fe20000000006 */
[C---:B------:R-:W-:Y:S01]  /*7b90*/  FFMA R11, R27.reuse, R3, R11 ;  /* 0x000000031b0b7223 */ /* 0x040fe2000000000b */
[C---:B------:R-:W-:Y:S01]  /*7ba0*/  FFMA R8, R27.reuse, R7, R8 ;  /* 0x000000071b087223 */ /* 0x040fe20000000008 */
[C---:B------:R-:W-:Y:S01]  /*7bb0*/  FFMA R9, R27.reuse, R0, R9 ;  /* 0x000000001b097223 */ /* 0x040fe20000000009 */
[--C-:B------:R-:W-:Y:S02]  /*7bc0*/  HADD2.F32 R2, -RZ, R37.reuse.H0_H0 ;  /* 0x20000025ff027230 */ /* 0x100fe40000004100 */
[C---:B------:R-:W-:Y:S01]  /*7bd0*/  FMUL R10, R24.reuse, R14 ;  /* 0x0000000e180a7220 */ /* 0x040fe20000400000 */
[----:B------:R-:W-:Y:S02]  /*7be0*/  HADD2.F32 R0, -RZ, R37.H1_H1 ;  /* 0x30000025ff007230 */ /* 0x000fe40000004100 */
[C---:B------:R-:W-:Y:S01]  /*7bf0*/  FMUL R15, R24.reuse, R15 ;  /* 0x0000000f180f7220 */ /* 0x040fe20000400000 */
[C---:B------:R-:W-:Y:S01]  /*7c00*/  FMUL R12, R24.reuse, R16 ;  /* 0x00000010180c7220 */ /* 0x040fe20000400000 */
[C---:B------:R-:W-:Y:S01]  /*7c10*/  FFMA R10, R27.reuse, R2, R10 ;  /* 0x000000021b0a7223 */ /* 0x040fe2000000000a */
[--C-:B------:R-:W-:Y:S02]  /*7c20*/  HADD2.F32 R2, -RZ, R38.reuse.H0_H0 ;  /* 0x20000026ff027230 */ /* 0x100fe40000004100 */
[----:B------:R-:W-:Y:S01]  /*7c30*/  FFMA R15, R27, R0, R15 ;  /* 0x000000001b0f7223 */ /* 0x000fe2000000000f */
[----:B------:R-:W-:Y:S01]  /*7c40*/  HADD2.F32 R0, -RZ, R38.H1_H1 ;  /* 0x30000026ff007230 */ /* 0x000fe20000004100 */
[----:B------:R-:W-:Y:S01]  /*7c50*/  F2FP.F16.F32.PACK_AB R34, R5, R4 ;  /* 0x000000040522723e */ /* 0x000fe200000000ff */
        /* <DEDUP_REMOVED lines=14> */
[----:B------:R-:W-:Y:S02]  /*7d40*/  F2FP.F16.F32.PACK_AB R11, R19, R14 ;  /* 0x0000000e130b723e */ /* 0x000fe400000000ff */
[----:B------:R-:W-:Y:S02]  /*7d50*/  MOV R2, UR46 ;  /* 0x0000002e00027c02 */ /* 0x000fe40008000f00 */
[----:B------:R-:W-:Y:S01]  /*7d60*/  MOV R0, UR47 ;  /* 0x0000002f00007c02 */ /* 0x000fe20008000f00 */
[----:B------:R1:W-:Y:S01]  /*7d70*/  STS.128 [R62+0x1200], R8 ;  /* 0x001200083e007388 */ /* 0x0003e20000000c00 */
[----:B------:R-:W-:Y:S02]  /*7d80*/  @P6 LEA R2, R2, UR43, 0x3 ;  /* 0x0000002b02026c11 */ /* 0x000fe4000f8e18ff */
[----:B------:R-:W-:Y:S02]  /*7d90*/  @P6 SHF.L.U32 R3, R59, 0x1f, RZ ;  /* 0x0000001f3b036819 */ /* 0x000fe400000006ff */
[----:B------:R-:W-:Y:S01]  /*7da0*/  @P6 IADD3 R2, PT, PT, R2, 0xf0, RZ ;  /* 0x000000f002026810 */ /* 0x000fe20007ffe0ff */
[----:B------:R-:W-:Y:S01]  /*7db0*/  @!PT LDS RZ, [RZ] ;  /* 0x00000000fffff984 */ /* 0x000fe20000000800 */
[----:B------:R-:W-:Y:S01]  /*7dc0*/  @!PT LDS RZ, [RZ] ;  /* 0x00000000fffff984 */ /* 0x000fe20000000800 */
[----:B------:R-:W-:Y:S01]  /*7dd0*/  @!PT LDS RZ, [RZ] ;  /* 0x00000000fffff984 */ /* 0x000fe20000000800 */
[----:B------:R-:W-:Y:S01]  /*7de0*/  @!PT LDS RZ, [RZ] ;  /* 0x00000000fffff984 */ /* 0x000fe20000000800 */
[----:B------:R2:W-:Y:S06]  /*7df0*/  MEMBAR.ALL.CTA ;  /* 0x0000000000007992 */ /* 0x0005ec0000008000 */
[----:B--2---:R-:W2:Y:S01]  /*7e00*/  FENCE.VIEW.ASYNC.S ;  /* 0x00000000000073c6 */ /* 0x004ea20000000000 */
[----:B------:R-:W-:Y:S02]  /*7e10*/  @P6 PRMT R0, R0, 0x654, R2 ;  /* 0x0000065400006816 */ /* 0x000fe40000000002 */
[----:B------:R-:W-:Y:S01]  /*7e20*/  LEA R2, R26, UR43, 0x3 ;  /* 0x0000002b1a027c11 */ /* 0x000fe2000f8e18ff */
[----:B--2---:R-:W-:Y:S06]  /*7e30*/  BAR.SYNC.DEFER_BLOCKING 0x1, 0x80 ;  /* 0x0042000000007b1d */ /* 0x004fec0000010000 */
[----:B------:R-:W-:Y:S05]  /*7e40*/  @P0 BRA `(.L_x_136) ;  /* 0x00000000003c0947 */ /* 0x000fea0003800000 */
[----:B------:R-:W2:Y:S01]  /*7e50*/  LDCU.64 UR6, c[0x0][0x348] ;  /* 0x00006900ff0677ac */ /* 0x000ea20008000a00 */
[----:B------:R-:W-:Y:S02]  /*7e60*/  UIADD3 UR13, UPT, UPT, UR49, 0x10, URZ ;  /* 0x00000010310d7890 */ /* 0x000fe4000fffe0ff */
[----:B------:R-:W-:Y:S01]  /*7e70*/  UIADD3 UR12, UPT, UPT, UR43, 0x1200, URZ ;  /* 0x000012002b0c7890 */ /* 0x000fe2000fffe0ff */
[----:B------:R-:W-:Y:S01]  /*7e80*/  UMOV UR14, UR50 ;  /* 0x00000032000e7c82 */ /* 0x000fe20008000000 */
[----:B------:R-:W-:Y:S01]  /*7e90*/  UMOV UR15, UR36 ;  /* 0x00000024000f7c82 */ /* 0x000fe20008000000 */
[----:B------:R-:W-:Y:S02]  /*7ea0*/  UIADD3 UR9, UPT, UPT, UR49, 0x50, URZ ;  /* 0x0000005031097890 */ /* 0x000fe4000fffe0ff */
[----:B------:R-:W-:Y:S01]  /*7eb0*/  UIADD3 UR8, UPT, UPT, UR43, 0x1a00, URZ ;  /* 0x00001a002b087890 */ /* 0x000fe2000fffe0ff */
[----:B------:R-:W-:Y:S01]  /*7ec0*/  UMOV UR10, UR50 ;  /* 0x00000032000a7c82 */ /* 0x000fe20008000000 */
[----:B------:R-:W-:Y:S01]  /*7ed0*/  UMOV UR11, UR36 ;  /* 0x00000024000b7c82 */ /* 0x000fe20008000000 */
[----:B--2---:R-:W-:Y:S04]  /*7ee0*/  UIADD3 UR4, UP0, UPT, UR6, 0x680, URZ ;  /* 0x0000068006047890 */ /* 0x004fe8000ff1e0ff */
[----:B------:R-:W-:Y:S09]  /*7ef0*/  UIADD3.X UR5, UPT, UPT, URZ, UR7, URZ, UP0, !UPT ;  /* 0x00000007ff057290 */ /* 0x000ff200087fe4ff */
[----:B------:R2:W-:Y:S01]  /*7f00*/  UTMASTG.3D [UR12], [UR4] ;  /* 0x0000000c040073b5 */ /* 0x0005e20008010000 */
[----:B------:R2:W-:Y:S01]  /*7f10*/  UTMASTG.3D [UR8], [UR4] ;  /* 0x00000008040073b5 */ /* 0x0005e20008010000 */
[----:B------:R0:W-:Y:S01]  /*7f20*/  UTMACMDFLUSH ;  /* 0x00000000000079b7 */ /* 0x0001e20000000000 */
[----:B--2---:R-:W-:Y:S04]  /*7f30*/  DEPBAR.LE SB0, 0x1 ;  /* 0x000080400000791a */ /* 0x004fe80000000000 */
.L_x_136:
[----:B------:R-:W-:Y:S05]  /*7f40*/  BSYNC.RECONVERGENT B0 ;  /* 0x0000000000007941 */ /* 0x000fea0003800200 */
.L_x_135:
[----:B------:R-:W-:Y:S01]  /*7f50*/  BAR.SYNC.DEFER_BLOCKING 0x1, 0x80 ;  /* 0x0042000000007b1d */ /* 0x000fe20000010000 */
[----:B------:R-:W-:Y:S04]  /*7f60*/  UIADD3 UR4, UPT, UPT, UR46, 0x1, URZ ;  /* 0x000000012e047890 */ /* 0x000fe8000fffe0ff */
[----:B------:R-:W-:Y:S04]  /*7f70*/  UISETP.NE.AND UP0, UPT, UR4, 0x4, UPT ;  /* 0x000000040400788c */ /* 0x000fe8000bf05270 */
[----:B------:R-:W-:Y:S01]  /*7f80*/  USEL UR44, UR4, URZ, UP0 ;  /* 0x000000ff042c7287 */ /* 0x000fe20008000000 */
[----:B------:R2:W-:Y:S01]  /*7f90*/  @P6 SYNCS.ARRIVE.TRANS64.RED.A1T0 RZ, [R0+URZ], RZ ;  /* 0x000000ff00ff69a7 */ /* 0x0005e200081004ff */
[----:B------:R-:W-:Y:S01]  /*7fa0*/  BSSY B1, `(.L_x_137) ;  /* 0x0000013000017945 */ /* 0x000fe20003800000 */
[----:B------:R-:W3:Y:S02]  /*7fb0*/  @P6 SYNCS.PHASECHK.TRANS64.TRYWAIT P0, [R2+URZ+0xd0], R3 ;  /* 0x0000d003020065a7 */ /* 0x000ee400080011ff */
[----:B---3--:R-:W-:Y:S01]  /*7fc0*/  @P6 SEL R63, RZ, 0x1, !P0 ;  /* 0x00000001ff3f6807 */ /* 0x008fe20004000000 */
[----:B--2---:R-:W-:Y:S06]  /*7fd0*/  @!P6 BRA `(.L_x_138) ;  /* 0x00000000003ce947 */ /* 0x004fec0003800000 */
[----:B------:R-:W-:Y:S01]  /*7fe0*/  ISETP.NE.AND P1, PT, R64, RZ, PT ;  /* 0x000000ff4000720c */ /* 0x000fe20003f25270 */
[----:B------:R-:W-:Y:S01]  /*7ff0*/  BSSY B0, `(.L_x_139) ;  /* 0x0000009000007945 */ /* 0x000fe20003800000 */
[----:B------:R-:W-:Y:S11]  /*8000*/  ISETP.NE.AND P0, PT, R63, RZ, PT ;  /* 0x000000ff3f00720c */ /* 0x000ff60003f05270 */
[----:B------:R-:W-:Y:S05]  /*8010*/  @P1 IMAD R3, R26, 0x1000, R56 ;  /* 0x000010001a031824 */ /* 0x000fea00078e0238 */
[----:B------:R-:W-:Y:S05]  /*8020*/  @P1 IADD3 R0, PT, PT, R3, UR43, RZ ;  /* 0x0000002b03001c10 */ /* 0x000fea000fffe0ff */
[----:B------:R-:W-:Y:S01]  /*8030*/  @P1 IMAD.IADD R0, R65, 0x1, R0 ;  /* 0x0000000141001824 */ /* 0x000fe200078e0200 */
[----:B------:R-:W-:Y:S06]  /*8040*/  @P0 BRA `(.L_x_140) ;  /* 0x00000000000c0947 */ /* 0x000fec0003800000 */
[----:B------:R-:W-:Y:S04]  /*8050*/  SHF.L.U32 R4, R59, 0x1f, RZ ;  /* 0x0000001f3b047819 */ /* 0x000fe800000006ff */
[----:B------:R-:W2:Y:S02]  /*8060*/  SYNCS.PHASECHK.TRANS64.TRYWAIT P0, [R2+URZ+0xd0], R4 ;  /* 0x0000d004020075a7 */ /* 0x000ea400080011ff */
[----:B--2---:R-:W-:Y:S05]  /*8070*/  @!P0 BRA `(.L_x_141) ;  /* 0x0000002000d88947 */ /* 0x004fea0003800000 */
.L_x_140:
[----:B------:R-:W-:Y:S05]  /*8080*/  BSYNC B0 ;  /* 0x0000000000007941 */ /* 0x000fea0003800000 */
.L_x_139:
[----:B------:R-:W-:Y:S02]  /*8090*/  ISETP.NE.AND P0, PT, R64, RZ, PT ;  /* 0x000000ff4000720c */ /* 0x000fe40003f05270 */
[----:B------:R-:W-:Y:S11]  /*80a0*/  IADD3 R26, PT, PT, R26, 0x1, RZ ;  /* 0x000000011a1a7810 */ /* 0x000ff60007ffe0ff */
[----:B------:R3:W4:Y:S04]  /*80b0*/  @P0 LDS.128 R28, [R3+UR43+0x200] ;  /* 0x0002002b031c0984 */ /* 0x0007280008000c00 */
[----:B------:R3:W1:Y:S02]  /*80c0*/  @P0 LDS.128 R36, [R0+0x200] ;  /* 0x0002000000240984 */ /* 0x0006640000000c00 */
.L_x_138:
[----:B------:R-:W-:Y:S05]  /*80d0*/  BSYNC B1 ;  /* 0x0000000000017941 */ /* 0x000fea0003800000 */
.L_x_137:
[----:B---3--:R-:W-:Y:S05]  /*80e0*/  VIADD R0, R25, 0x20 ;  /* 0x0000002019007836 */ /* 0x008fea0000000000 */
[----:B------:R-:W-:Y:S04]  /*80f0*/  SHF.R.U32.HI R0, RZ, 0x15, R0 ;  /* 0x00000015ff007819 */ /* 0x000fe80000011600 */
[----:B------:R-:W-:Y:S11]  /*8100*/  LOP3.LUT P0, RZ, R0, 0x3, R47, 0x48, !PT ;  /* 0x0000000300ff7812 */ /* 0x000ff6000780482f */
[----:B------:R-:W-:Y:S02]  /*8110*/  @!UPT UIADD3 URZ, UPT, UPT, URZ, URZ, URZ ;  /* 0x000000fffffff290 */ /* 0x000fe4000fffe0ff */
[----:B------:R-:W-:Y:S05]  /*8120*/  @!P0 BRA `(.L_x_142) ;  /* 0x0000000000408947 */ /* 0x000fea0003800000 */
[----:B------:R-:W3:Y:S01]  /*8130*/  LDCU.64 UR8, c[0x4][0x70] ;  /* 0x01000e00ff0877ac */ /* 0x000ee20008000a00 */
[----:B------:R-:W-:Y:S01]  /*8140*/  MOV R3, 0x0 ;  /* 0x0000000000037802 */ /* 0x000fe20000000f00 */
[----:B------:R-:W-:Y:S02]  /*8150*/  HFMA2 R12, -RZ, RZ, 0, 5.9604644775390625e-08 ;  /* 0x00000001ff0c7431 */ /* 0x000fe400000001ff */
[----:B-1----:R-:W-:Y:S02]  /*8160*/  IMAD.MOV.U32 R8, RZ, RZ, 0x192 ;  /* 0x00000192ff087424 */ /* 0x002fe400078e00ff */
[----:B------:R-:W-:Y:S01]  /*8170*/  IMAD.MOV.U32 R13, RZ, RZ, RZ ;  /* 0x000000ffff0d7224 */ /* 0x000fe200078e00ff */
[----:B------:R-:W1:Y:S01]  /*8180*/  LDCU.64 UR6, c[0x4][0x78] ;  /* 0x01000f00ff0677ac */ /* 0x000e620008000a00 */
[----:B--2---:R-:W2:Y:S01]  /*8190*/  LDC.64 R2, c[0x4][R3] ;  /* 0x0100000003027b82 */ /* 0x004ea20000000a00 */
[----:B------:R-:W5:Y:S01]  /*81a0*/  LDCU.64 UR4, c[0x4][0x10] ;  /* 0x01000200ff0477ac */ /* 0x000f620008000a00 */
[----:B---3--:R-:W-:Y:S01]  /*81b0*/  MOV R5, UR9 ;  /* 0x0000000900057c02 */ /* 0x008fe20008000f00 */
[----:B------:R-:W-:Y:S01]  /*81c0*/  IMAD.U32 R4, RZ, RZ, UR8 ;  /* 0x00000008ff047e24 */ /* 0x000fe2000f8e00ff */
[----:B-1----:R-:W-:Y:S01]  /*81d0*/  MOV R7, UR7 ;  /* 0x0000000700077c02 */ /* 0x002fe20008000f00 */
[----:B------:R-:W-:Y:S01]  /*81e0*/  IMAD.U32 R6, RZ, RZ, UR6 ;  /* 0x00000006ff067e24 */ /* 0x000fe2000f8e00ff */
[----:B-----5:R-:W-:Y:S01]  /*81f0*/  MOV R11, UR5 ;  /* 0x00000005000b7c02 */ /* 0x020fe20008000f00 */
[----:B------:R-:W-:Y:S02]  /*8200*/  IMAD.U32 R10, RZ, RZ, UR4 ;  /* 0x00000004ff0a7e24 */ /* 0x000fe4000f8e00ff */
[----:B------:R-:W-:Y:S07]  /*8210*/  LEPC R20, `(.L_x_142) ;  /* 0x000000001014794e */ /* 0x000fee0000000000 */
[----:B--2-4-:R-:W-:Y:S05]  /*8220*/  CALL.ABS.NOINC R2 ;  /* 0x0000000002007343 */ /* 0x014fea0003c00000 */
.L_x_142:
[----:B------:R-:W-:Y:S01]  /*8230*/  ISETP.NE.AND P6, PT, R61, RZ, PT ;  /* 0x000000ff3d00720c */ /* 0x000fe20003fc5270 */
[----:B------:R-:W-:Y:S05]  /*8240*/  WARPSYNC.ALL ;  /* 0x0000000000007948 */ /* 0x000fea0003800000 */
[----:B------:R-:W-:Y:S01]  /*8250*/  R2UR UR4, R25 ;  /* 0x00000000190472ca */ /* 0x000fe200000e0000 */
[----:B----4-:R-:W-:Y:S01]  /*8260*/  HADD2.F32 R3, -RZ, R28.H0_H0 ;  /* 0x2000001cff037230 */ /* 0x010fe20000004100 */
[----:B------:R-:W-:Y:S01]  /*8270*/  ISETP.NE.AND P0, PT, R60, RZ, PT ;  /* 0x000000ff3c00720c */ /* 0x000fe20003f05270 */
[----:B------:R-:W-:Y:S01]  /*8280*/  HADD2.F32 R20, -RZ, R30.H0_H0 ;  /* 0x2000001eff147230 */ /* 0x000fe20000004100 */
[----:B------:R-:W-:Y:S09]  /*8290*/  BSSY.RECONVERGENT B0, `(.L_x_143) ;  /* 0x0000058000007945 */ /* 0x000ff20003800200 */
[----:B-12---:R-:W1:Y:S02]  /*82a0*/  LDTM.x16 R4, tmem[UR4+0x20] ;  /* 0x00002004000479ee */ /* 0x006e640008240000 */
        /* <DEDUP_REMOVED lines=59> */
[----:B------:R-:W-:Y:S02]  /*8660*/  LEA R3, R26, UR43, 0x3 ;  /* 0x0000002b1a037c11 */ /* 0x000fe4000f8e18ff */
        /* <DEDUP_REMOVED lines=8> */
[----:B------:R-:W-:Y:S01]  /*86f0*/  @P6 SHF.L.U32 R2, R59, 0x1f, RZ ;  /* 0x0000001f3b026819 */ /* 0x000fe200000006ff */
        /* <DEDUP_REMOVED lines=17> */
.L_x_144:
[----:B------:R-:W-:Y:S05]  /*8810*/  BSYNC.RECONVERGENT B0 ;  /* 0x0000000000007941 */ /* 0x000fea0003800200 */
.L_x_143:
        /* <DEDUP_REMOVED lines=19> */
.L_x_148:
[----:B------:R-:W-:Y:S05]  /*8950*/  BSYNC B0 ;  /* 0x0000000000007941 */ /* 0x000fea0003800000 */
.L_x_147:
[----:B------:R-:W-:Y:S11]  /*8960*/  ISETP.NE.AND P0, PT, R64, RZ, PT ;  /* 0x000000ff4000720c */ /* 0x000ff60003f05270 */
[----:B------:R-:W-:Y:S02]  /*8970*/  @!UPT UIADD3 URZ, UPT, UPT, URZ, URZ, URZ ;  /* 0x000000fffffff290 */ /* 0x000fe4000fffe0ff */
[----:B------:R3:W4:Y:S04]  /*8980*/  @P0 LDS.128 R28, [R26+UR43+0x200] ;  /* 0x0002002b1a1c0984 */ /* 0x0007280008000c00 */
[----:B------:R3:W1:Y:S02]  /*8990*/  @P0 LDS.128 R36, [R65+0x200] ;  /* 0x0002000041240984 */ /* 0x0006640000000c00 */
.L_x_146:
[----:B------:R-:W-:Y:S05]  /*89a0*/  BSYNC B1 ;  /* 0x0000000000017941 */ /* 0x000fea0003800000 */
.L_x_145:
[----:B--2---:R-:W-:Y:S05]  /*89b0*/  VIADD R0, R25, 0x30 ;  /* 0x0000003019007836 */ /* 0x004fea0000000000 */
[----:B------:R-:W-:Y:S04]  /*89c0*/  SHF.R.U32.HI R0, RZ, 0x15, R0 ;  /* 0x00000015ff007819 */ /* 0x000fe80000011600 */
[----:B------:R-:W-:Y:S11]  /*89d0*/  LOP3.LUT P0, RZ, R0, 0x3, R47, 0x48, !PT ;  /* 0x0000000300ff7812 */ /* 0x000ff6000780482f */
[----:B------:R-:W-:Y:S02]  /*89e0*/  @!UPT UIADD3 URZ, UPT, UPT, URZ, URZ, URZ ;  /* 0x000000fffffff290 */ /* 0x000fe4000fffe0ff */
[----:B------:R-:W-:Y:S05]  /*89f0*/  @!P0 BRA `(.L_x_150) ;  /* 0x0000000000408947 */ /* 0x000fea0003800000 */
[----:B------:R-:W2:Y:S01]  /*8a00*/  LDCU.64 UR8, c[0x4][0x70] ;  /* 0x01000e00ff0877ac */ /* 0x000ea20008000a00 */
[----:B------:R-:W-:Y:S01]  /*8a10*/  MOV R3, 0x0 ;  /* 0x0000000000037802 */ /* 0x000fe20000000f00 */
        /* <DEDUP_REMOVED lines=14> */
.L_x_150:
[----:B------:R-:W-:Y:S01]  /*8b00*/  ISETP.NE.AND P0, PT, R60, RZ, PT ;  /* 0x000000ff3c00720c */ /* 0x000fe20003f05270 */
[----:B------:R-:W-:Y:S05]  /*8b10*/  WARPSYNC.ALL ;  /* 0x0000000000007948 */ /* 0x000fea0003800000 */
[----:B------:R-:W-:Y:S01]  /*8b20*/  R2UR UR4, R25 ;  /* 0x00000000190472ca */ /* 0x000fe200000e0000 */
[--C-:B----4-:R-:W-:Y:S01]  /*8b30*/  HADD2.F32 R20, -RZ, R28.reuse.H0_H0 ;  /* 0x2000001cff147230 */ /* 0x110fe20000004100 */
[----:B------:R-:W-:Y:S01]  /*8b40*/  IADD3 R53, PT, PT, R53, 0x160, RZ ;  /* 0x0000016035357810 */ /* 0x000fe20007ffe0ff */
[----:B------:R-:W-:Y:S01]  /*8b50*/  HADD2.F32 R21, -RZ, R28.H1_H1 ;  /* 0x3000001cff157230 */ /* 0x000fe20000004100 */
[----:B------:R-:W-:Y:S01]  /*8b60*/  BSSY.RECONVERGENT B0, `(.L_x_151) ;  /* 0x0000054000007945 */ /* 0x000fe20003800200 */
[--C-:B------:R-:W-:Y:S01]  /*8b70*/  HADD2.F32 R25, -RZ, R29.reuse.H0_H0 ;  /* 0x2000001dff197230 */ /* 0x100fe20000004100 */
[----:B------:R-:W-:Y:S01]  /*8b80*/  LOP3.LUT R53, R53, 0xfefffff8, RZ, 0xc0, !PT ;  /* 0xfefffff835357812 */ /* 0x000fe200078ec0ff */
[----:B---3--:R-:W-:Y:S02]  /*8b90*/  HADD2.F32 R26, -RZ, R29.H1_H1 ;  /* 0x3000001dff1a7230 */ /* 0x008fe40000004100 */
[--C-:B------:R-:W-:Y:S02]  /*8ba0*/  HADD2.F32 R28, -RZ, R30.reuse.H0_H0 ;  /* 0x2000001eff1c7230 */ /* 0x100fe40000004100 */
[----:B------:R-:W-:Y:S02]  /*8bb0*/  HADD2.F32 R29, -RZ, R30.H1_H1 ;  /* 0x3000001eff1d7230 */ /* 0x000fe40000004100 */
[----:B-1----:R-:W1:Y:S01]  /*8bc0*/  LDTM.x16 R4, tmem[UR4+0x30] ;  /* 0x00003004000479ee */ /* 0x002e620008240000 */
[----:B------:R-:W-:Y:S01]  /*8bd0*/  NOP ;  /* 0x0000000000007918 */ /* 0x000fe20000000000 */
[----:B-1----:R1:W-:Y:S01]  /*8be0*/  SYNCS.ARRIVE.TRANS64.RED.A1T0 RZ, [R53+URZ], RZ ;  /* 0x000000ff35ff79a7 */ /* 0x0023e200081004ff */
[--C-:B------:R-:W-:Y:S02]  /*8bf0*/  HADD2.F32 R30, -RZ, R31.reuse.H0_H0 ;  /* 0x2000001fff1e7230 */ /* 0x100fe40000004100 */
[----:B------:R-:W-:Y:S02]  /*8c00*/  HADD2.F32 R31, -RZ, R31.H1_H1 ;  /* 0x3000001fff1f7230 */ /* 0x000fe40000004100 */
        /* <DEDUP_REMOVED lines=8> */
[C---:B------:R-:W-:Y:S01]  /*8c90*/  FMUL R4, R24.reuse, R4 ;  /* 0x0000000418047220 */ /* 0x040fe20000400000 */
[C---:B------:R-:W-:Y:S01]  /*8ca0*/  FMUL R5, R24.reuse, R5 ;  /* 0x0000000518057220 */ /* 0x040fe20000400000 */
[C---:B------:R-:W-:Y:S01]  /*8cb0*/  FMUL R6, R24.reuse, R6 ;  /* 0x0000000618067220 */ /* 0x040fe20000400000 */
[C---:B------:R-:W-:Y:S01]  /*8cc0*/  FMUL R7, R24.reuse, R7 ;  /* 0x0000000718077220 */ /* 0x040fe20000400000 */
[C---:B------:R-:W-:Y:S01]  /*8cd0*/  FFMA R4, R27.reuse, R20, R4 ;  /* 0x000000141b047223 */ /* 0x040fe20000000004 */
        /* <DEDUP_REMOVED lines=15> */
[C---:B------:R-:W-:Y:S01]  /*8dd0*/  FMUL R12, R24.reuse, R16 ;  /* 0x00000010180c7220 */ /* 0x040fe20000400000 */
[C---:B------:R-:W-:Y:S01]  /*8de0*/  FFMA R0, R27.reuse, R32, R0 ;  /* 0x000000201b007223 */ /* 0x040fe20000000000 */
[C---:B------:R-:W-:Y:S01]  /*8df0*/  FMUL R13, R24.reuse, R17 ;  /* 0x00000011180d7220 */ /* 0x040fe20000400000 */
[----:B------:R-:W-:Y:S01]  /*8e00*/  FFMA R2, R27, R33, R2 ;  /* 0x000000211b027223 */ /* 0x000fe20000000002 */
[----:B------:R-:W-:Y:S01]  /*8e10*/  F2FP.F16.F32.PACK_AB R4, R5, R4 ;  /* 0x000000040504723e */ /* 0x000fe200000000ff */
[C---:B------:R-:W-:Y:S01]  /*8e20*/  FMUL R14, R24.reuse, R18 ;  /* 0x00000012180e7220 */ /* 0x040fe20000400000 */
[----:B------:R-:W-:Y:S01]  /*8e30*/  FFMA R3, R27, R34, R3 ;  /* 0x000000221b037223 */ /* 0x000fe20000000003 */
[----:B------:R-:W-:Y:S01]  /*8e40*/  F2FP.F16.F32.PACK_AB R5, R7, R6 ;  /* 0x000000060705723e */ /* 0x000fe200000000ff */
[----:B------:R-:W-:Y:S01]  /*8e50*/  FFMA R15, R27, R35, R15 ;  /* 0x000000231b0f7223 */ /* 0x000fe2000000000f */
[----:B------:R-:W-:Y:S01]  /*8e60*/  FMUL R19, R24, R19 ;  /* 0x0000001318137220 */ /* 0x000fe20000400000 */
[----:B------:R-:W-:Y:S01]  /*8e70*/  F2FP.F16.F32.PACK_AB R6, R9, R8 ;  /* 0x000000080906723e */ /* 0x000fe200000000ff */
[----:B------:R-:W-:Y:S01]  /*8e80*/  FFMA R12, R27, R36, R12 ;  /* 0x000000241b0c7223 */ /* 0x000fe2000000000c */
[----:B------:R-:W-:Y:S01]  /*8e90*/  F2FP.F16.F32.PACK_AB R7, R11, R10 ;  /* 0x0000000a0b07723e */ /* 0x000fe200000000ff */
[C---:B------:R-:W-:Y:S01]  /*8ea0*/  FFMA R13, R27.reuse, R37, R13 ;  /* 0x000000251b0d7223 */ /* 0x040fe2000000000d */
[C---:B------:R-:W-:Y:S01]  /*8eb0*/  FFMA R14, R27.reuse, R38, R14 ;  /* 0x000000261b0e7223 */ /* 0x040fe2000000000e */
[----:B------:R-:W-:Y:S01]  /*8ec0*/  FFMA R19, R27, R39, R19 ;  /* 0x000000271b137223 */ /* 0x000fe20000000013 */
[----:B------:R-:W-:Y:S01]  /*8ed0*/  F2FP.F16.F32.PACK_AB R16, R2, R0 ;  /* 0x000000000210723e */ /* 0x000fe200000000ff */
[----:B------:R1:W-:Y:S01]  /*8ee0*/  STS.128 [R56+UR43+0x3200], R4 ;  /* 0x0032000438007988 */ /* 0x0003e20008000c2b */
        /* <DEDUP_REMOVED lines=27> */
.L_x_152:
[----:B------:R-:W-:Y:S05]  /*90a0*/  BSYNC.RECONVERGENT B0 ;  /* 0x0000000000007941 */ /* 0x000fea0003800200 */
.L_x_151:
[----:B------:R-:W-:Y:S01]  /*90b0*/  BAR.SYNC.DEFER_BLOCKING 0x1, 0x80 ;  /* 0x0042000000007b1d */ /* 0x000fe20000010000 */
[----:B------:R-:W-:Y:S01]  /*90c0*/  UISETP.NE.AND UP0, UPT, UR52, -0x4, UPT ;  /* 0xfffffffc3400788c */ /* 0x000fe2000bf05270 */
[----:B------:R-:W-:Y:S08]  /*90d0*/  IADD3 R22, PT, PT, R22, 0x1, RZ ;  /* 0x0000000116167810 */ /* 0x000ff00007ffe0ff */
[----:B------:R-:W-:Y:S05]  /*90e0*/  BRA.U !UP0, `(.L_x_153) ;  /* 0x0000000108287547 */ /* 0x000fea000b800000 */
[----:B------:R-:W-:Y:S01]  /*90f0*/  ISETP.NE.AND P0, PT, R61, RZ, PT ;  /* 0x000000ff3d00720c */ /* 0x000fe20003f05270 */
[----:B------:R-:W-:Y:S01]  /*9100*/  IMAD.U32 R2, RZ, RZ, UR46 ;  /* 0x0000002eff027e24 */ /* 0x000fe2000f8e00ff */
[----:B------:R-:W-:Y:S01]  /*9110*/  UIADD3 UR4, UPT, UPT, UR46, 0x1, URZ ;  /* 0x000000012e047890 */ /* 0x000fe2000fffe0ff */
[----:B------:R-:W-:Y:S03]  /*9120*/  IMAD.U32 R0, RZ, RZ, UR47 ;  /* 0x0000002fff007e24 */ /* 0x000fe6000f8e00ff */
[----:B------:R-:W-:Y:S04]  /*9130*/  UISETP.NE.AND UP0, UPT, UR4, 0x4, UPT ;  /* 0x000000040400788c */ /* 0x000fe8000bf05270 */
[----:B------:R-:W-:Y:S03]  /*9140*/  USEL UR46, UR4, URZ, UP0 ;  /* 0x000000ff042e7287 */ /* 0x000fe60008000000 */
[----:B------:R-:W-:Y:S05]  /*9150*/  @P0 LEA R2, R2, UR43, 0x3 ;  /* 0x0000002b02020c11 */ /* 0x000fea000f8e18ff */
[----:B------:R-:W-:Y:S05]  /*9160*/  @P0 VIADD R2, R2, 0xf0 ;  /* 0x000000f002020836 */ /* 0x000fea0000000000 */
[----:B------:R-:W-:Y:S04]  /*9170*/  @P0 PRMT R0, R0, 0x654, R2 ;  /* 0x0000065400000816 */ /* 0x000fe80000000002 */
[----:B------:R2:W-:Y:S03]  /*9180*/  @P0 SYNCS.ARRIVE.TRANS64.RED.A1T0 RZ, [R0+URZ], RZ ;  /* 0x000000ff00ff09a7 */ /* 0x0005e600081004ff */
.L_x_153:
[----:B------:R-:W-:Y:S01]  /*9190*/  R2UR UR4, R50 ;  /* 0x00000000320472ca */ /* 0x000fe200000e0000 */
[----:B------:R-:W-:Y:S01]  /*91a0*/  UISETP.NE.AND UP0, UPT, UR62, URZ, UPT ;  /* 0x000000ff3e00728c */ /* 0x000fe2000bf05270 */
[----:B------:R-:W-:Y:S01]  /*91b0*/  ISETP.NE.AND P0, PT, R55, 0x2, PT ;  /* 0x000000023700780c */ /* 0x000fe20003f05270 */
[----:B------:R-:W-:Y:S01]  /*91c0*/  UIADD3 UR24, UPT, UPT, UR37, UR63, URZ ;  /* 0x0000003f25187290 */ /* 0x000fe2000fffe0ff */
[----:B------:R-:W-:Y:S01]  /*91d0*/  ISETP.NE.AND P1, PT, R22, 0x4, PT ;  /* 0x000000041600780c */ /* 0x000fe20003f25270 */
[----:B------:R-:W-:Y:S01]  /*91e0*/  UIADD3 UR52, UPT, UPT, UR52, 0x4, URZ ;  /* 0x0000000434347890 */ /* 0x000fe2000fffe0ff */
[----:B------:R-:W-:Y:S01]  /*91f0*/  SEL R2, RZ, 0x1, P0 ;  /* 0x00000001ff027807 */ /* 0x000fe20000000000 */
[----:B------:R-:W-:Y:S01]  /*9200*/  UMOV UR36, UR61 ;  /* 0x0000003d00247c82 */ /* 0x000fe20008000000 */
[----:B--2---:R-:W-:Y:S02]  /*9210*/  SEL R0, RZ, 0x1, P1 ;  /* 0x00000001ff007807 */ /* 0x004fe40000800000 */
[----:B------:R-:W-:Y:S02]  /*9220*/  LOP3.LUT R57, R57, R2, RZ, 0x3c, !PT ;  /* 0x0000000239397212 */ /* 0x000fe400078e3cff */
[----:B------:R-:W-:Y:S01]  /*9230*/  LOP3.LUT R58, R58, R0, RZ, 0x3c, !PT ;  /* 0x000000003a3a7212 */ /* 0x000fe200078e3cff */
[----:B------:R-:W-:Y:S01]  /*9240*/  UIADD3 UR20, UPT, UPT, UR38, UR4, URZ ;  /* 0x0000000426147290 */ /* 0x000fe2000fffe0ff */
[----:B------:R-:W-:Y:S02]  /*9250*/  SEL R55, R55, RZ, P0 ;  /* 0x000000ff37377207 */ /* 0x000fe40000000000 */
[----:B------:R-:W-:Y:S01]  /*9260*/  SEL R22, R22, RZ, P1 ;  /* 0x000000ff16167207 */ /* 0x000fe20000800000 */
[----:B------:R-:W-:Y:S08]  /*9270*/  BRA.U UP0, `(.L_x_154) ;  /* 0xffffffcd005c7547 */ /* 0x000ff0000b83ffff */
[----:B------:R-:W-:-:S13]  /*9280*/  R2UR UR4, R51 ;  /* 0x00000000330472ca */ /* 0x000fda00000e0000 */
[----:B------:R-:W-:-:S09]  /*9290*/  UISETP.NE.AND UP0, UPT, UR4, URZ, UPT ;  /* 0x000000ff0400728c */ /* 0x000fd2000bf05270 */
[----:B------:R-:W-:Y:S05]  /*92a0*/  BRA.U !UP0, `(.L_x_155) ;  /* 0x0000000108487547 */ /* 0x000fea000b800000 */
[----:B------:R-:W2:Y:S02]  /*92b0*/  LDCU.64 UR4, c[0x0][0x890] ;  /* 0x00011200ff0477ac */ /* 0x000ea40008000a00 */
[----:B--2---:R-:W-:-:S04]  /*92c0*/  UISETP.NE.U32.AND UP0, UPT, UR4, URZ, UPT ;  /* 0x000000ff0400728c */ /* 0x004fc8000bf05070 */
[----:B------:R-:W-:-:S09]  /*92d0*/  UISETP.NE.AND.EX UP0, UPT, UR5, URZ, UPT, UP0 ;  /* 0x000000ff0500728c */ /* 0x000fd2000bf05300 */
[----:B------:R-:W-:Y:S05]  /*92e0*/  BRA.U UP0, `(.L_x_156) ;  /* 0x00000001000c7547 */ /* 0x000fea000b800000 */
[----:B------:R-:W-:-:S13]  /*92f0*/  FSETP.NEU.AND P0, PT, R27, RZ, PT ;  /* 0x000000ff1b00720b */ /* 0x000fda0003f0d000 */
[----:B------:R-:W-:Y:S05]  /*9300*/  @!P0 EXIT ;  /* 0x000000000000894d */ /* 0x000fea0003800000 */
[----:B------:R-:W-:Y:S05]  /*9310*/  BRA `(.L_x_155) ;  /* 0x00000000002c7947 */ /* 0x000fea0003800000 */
.L_x_156:
[----:B------:R-:W-:Y:S01]  /*9320*/  ISETP.NE.AND P0, PT, R54, RZ, PT ;  /* 0x000000ff3600720c */ /* 0x000fe20003f05270 */
[----:B------:R-:W-:-:S12]  /*9330*/  BSSY.RECONVERGENT B0, `(.L_x_155) ;  /* 0x0000009000007945 */ /* 0x000fd80003800200 */
[----:B------:R-:W-:Y:S05]  /*9340*/  @P0 BRA `(.L_x_157) ;  /* 0x0000000000140947 */ /* 0x000fea0003800000 */
[----:B------:R-:W2:Y:S02]  /*9350*/  LDCU.64 UR4, c[0x0][0x888] ;  /* 0x00011100ff0477ac */ /* 0x000ea40008000a00 */
[----:B--2---:R-:W-:-:S04]  /*9360*/  ISETP.NE.U32.AND P0, PT, RZ, UR4, PT ;  /* 0x00000004ff007c0c */ /* 0x004fc8000bf05070 */
[----:B------:R-:W-:-:S13]  /*9370*/  ISETP.NE.AND.EX P0, PT, RZ, UR5, PT, P0 ;  /* 0x00000005ff007c0c */ /* 0x000fda000bf05300 */
[----:B------:R-:W-:Y:S05]  /*9380*/  @!P0 EXIT ;  /* 0x000000000000894d */ /* 0x000fea0003800000 */
[----:B------:R-:W-:Y:S05]  /*9390*/  BRA `(.L_x_158) ;  /* 0x0000000000087947 */ /* 0x000fea0003800000 */
.L_x_157:
[----:B------:R-:W-:-:S13]  /*93a0*/  FSETP.NEU.AND P0, PT, R27, RZ, PT ;  /* 0x000000ff1b00720b */ /* 0x000fda0003f0d000 */
[----:B------:R-:W-:Y:S05]  /*93b0*/  @!P0 EXIT ;  /* 0x000000000000894d */ /* 0x000fea0003800000 */
.L_x_158:
[----:B------:R-:W-:Y:S05]  /*93c0*/  BSYNC.RECONVERGENT B0 ;  /* 0x0000000000007941 */ /* 0x000fea0003800200 */
.L_x_155:
[----:B------:R-:W-:Y:S01]  /*93d0*/  ULEA UR4, UR46, UR43, 0x3 ;  /* 0x0000002b2e047291 */ /* 0x000fe2000f8e18ff */
[----:B------:R-:W-:-:S04]  /*93e0*/  DEPBAR.LE SB0, 0x0 ;  /* 0x000080000000791a */ /* 0x000fc80000000000 */
[----:B------:R-:W-:-:S04]  /*93f0*/  UIADD3 UR4, UPT, UPT, UR4, 0xf0, URZ ;  /* 0x000000f004047890 */ /* 0x000fc8000fffe0ff */
[----:B------:R-:W-:-:S09]  /*9400*/  UPRMT UR4, UR47, 0x654, UR4 ;  /* 0x000006542f047896 */ /* 0x000fd20008000004 */
[----:B------:R-:W-:Y:S01]  /*9410*/  SYNCS.ARRIVE.TRANS64.RED.A1T0 RZ, [UR4], RZ ;  /* 0x000000ffffff79a7 */ /* 0x000fe20008100404 */
[----:B------:R-:W-:Y:S05]  /*9420*/  EXIT ;  /* 0x000000000000794d */ /* 0x000fea0003800000 */
.L_x_25:
[----:B--2---:R2:W3:Y:S02]  /*9430*/  SYNCS.PHASECHK.TRANS64.TRYWAIT P0, [R0+URZ+0x190], R2 ;  /* 0x00019002000075a7 */ /* 0x0044e400080011ff */
[----:B---3--:R-:W-:Y:S05]  /*9440*/  @!P0 NANOSLEEP.SYNCS 0x989680 ;  /* 0x009896800000895d */ /* 0x008fea0003900000 */
[----:B------:R-:W3:Y:S02]  /*9450*/  @!P0 SYNCS.PHASECHK.TRANS64 P0, [R0+URZ+0x190], R2 ;  /* 0x00019002000085a7 */ /* 0x000ee400080010ff */
[----:B---3--:R-:W-:Y:S05]  /*9460*/  @!P0 BRA `(.L_x_25) ;  /* 0xfffffffc00f08947 */ /* 0x008fea000383ffff */
[----:B------:R-:W-:Y:S05]  /*9470*/  BRA `(.L_x_159) ;  /* 0xffffff8400bc7947 */ /* 0x000fea000383ffff */
.L_x_28:
[----:B-1----:R-:W-:-:S07]  /*9480*/  MOV R0, UR33 ;  /* 0x0000002100007c02 */ /* 0x002fce0008000f00 */
.L_x_160:
[----:B-1----:R1:W2:Y:S02]  /*9490*/  SYNCS.PHASECHK.TRANS64.TRYWAIT P0, [R0+URZ+0x68], R3 ;  /* 0x00006803000075a7 */ /* 0x0022a400080011ff */
[----:B--2---:R-:W-:Y:S05]  /*94a0*/  @!P0 NANOSLEEP.SYNCS 0x989680 ;  /* 0x009896800000895d */ /* 0x004fea0003900000 */
[----:B------:R-:W2:Y:S02]  /*94b0*/  @!P0 SYNCS.PHASECHK.TRANS64 P0, [R0+URZ+0x68], R3 ;  /* 0x00006803000085a7 */ /* 0x000ea400080010ff */
[----:B--2---:R-:W-:Y:S05]  /*94c0*/  @!P0 BRA `(.L_x_160) ;  /* 0xfffffffc00f08947 */ /* 0x004fea000383ffff */
[----:B------:R-:W-:Y:S05]  /*94d0*/  BRA `(.L_x_27) ;  /* 0xffffff8800147947 */ /* 0x000fea000383ffff */
.L_x_35:
[----:B-1----:R-:W-:-:S07]  /*94e0*/  MOV R0, UR17 ;  /* 0x0000001100007c02 */ /* 0x002fce0008000f00 */
.L_x_161:
[----:B-1----:R1:W2:Y:S02]  /*94f0*/  SYNCS.PHASECHK.TRANS64.TRYWAIT P0, [R0+URZ+0x68], R3 ;  /* 0x00006803000075a7 */ /* 0x0022a400080011ff */
[----:B--2---:R-:W-:Y:S05]  /*9500*/  @!P0 NANOSLEEP.SYNCS 0x989680 ;  /* 0x009896800000895d */ /* 0x004fea0003900000 */
[----:B------:R-:W2:Y:S02]  /*9510*/  @!P0 SYNCS.PHASECHK.TRANS64 P0, [R0+URZ+0x68], R3 ;  /* 0x00006803000085a7 */ /* 0x000ea400080010ff */
[----:B--2---:R-:W-:Y:S05]  /*9520*/  @!P0 BRA `(.L_x_161) ;  /* 0xfffffffc00f08947 */ /* 0x004fea000383ffff */
[----:B------:R-:W-:Y:S05]  /*9530*/  BRA `(.L_x_34) ;  /* 0xffffff8800d47947 */ /* 0x000fea000383ffff */
.L_x_40:
[----:B-1----:R1:W2:Y:S02]  /*9540*/  SYNCS.PHASECHK.TRANS64.TRYWAIT P0, [R3+URZ+0x120], R0 ;  /* 0x00012000030075a7 */ /* 0x0022a400080011ff */
[----:B--2---:R-:W-:Y:S05]  /*9550*/  @!P0 NANOSLEEP.SYNCS 0x989680 ;  /* 0x009896800000895d */ /* 0x004fea0003900000 */
[----:B------:R-:W2:Y:S02]  /*9560*/  @!P0 SYNCS.PHASECHK.TRANS64 P0, [R3+URZ+0x120], R0 ;  /* 0x00012000030085a7 */ /* 0x000ea400080010ff */
[----:B--2---:R-:W-:Y:S05]  /*9570*/  @!P0 BRA `(.L_x_40) ;  /* 0xfffffffc00f08947 */ /* 0x004fea000383ffff */
[----:B------:R-:W-:Y:S05]  /*9580*/  BRA `(.L_x_162) ;  /* 0xffffff8c007c7947 */ /* 0x000fea000383ffff */
.L_x_44:
[----:B------:R-:W-:-:S07]  /*9590*/  MOV R0, UR4 ;  /* 0x0000000400007c02 */ /* 0x000fce0008000f00 */
.L_x_163:
[----:B-1----:R1:W2:Y:S02]  /*95a0*/  SYNCS.PHASECHK.TRANS64.TRYWAIT P0, [R0+URZ], R2 ;  /* 0x00000002000075a7 */ /* 0x0022a400080011ff */
[----:B--2---:R-:W-:Y:S05]  /*95b0*/  @!P0 NANOSLEEP.SYNCS 0x989680 ;  /* 0x009896800000895d */ /* 0x004fea0003900000 */
[----:B------:R-:W2:Y:S02]  /*95c0*/  @!P0 SYNCS.PHASECHK.TRANS64 P0, [R0+URZ], R2 ;  /* 0x00000002000085a7 */ /* 0x000ea400080010ff */
[----:B--2---:R-:W-:Y:S05]  /*95d0*/  @!P0 BRA `(.L_x_163) ;  /* 0xfffffffc00f08947 */ /* 0x004fea000383ffff */
[----:B------:R-:W-:Y:S05]  /*95e0*/  BRA `(.L_x_164) ;  /* 0xffffff9400247947 */ /* 0x000fea000383ffff */
.L_x_45:
[----:B------:R-:W-:-:S07]  /*95f0*/  MOV R0, UR5 ;  /* 0x0000000500007c02 */ /* 0x000fce0008000f00 */
.L_x_165:
[----:B-1----:R1:W2:Y:S02]  /*9600*/  SYNCS.PHASECHK.TRANS64.TRYWAIT P0, [R0+URZ], R3 ;  /* 0x00000003000075a7 */ /* 0x0022a400080011ff */
[----:B--2---:R-:W-:Y:S05]  /*9610*/  @!P0 NANOSLEEP.SYNCS 0x989680 ;  /* 0x009896800000895d */ /* 0x004fea0003900000 */
[----:B------:R-:W2:Y:S02]  /*9620*/  @!P0 SYNCS.PHASECHK.TRANS64 P0, [R0+URZ], R3 ;  /* 0x00000003000085a7 */ /* 0x000ea400080010ff */
[----:B--2---:R-:W-:Y:S05]  /*9630*/  @!P0 BRA `(.L_x_165) ;  /* 0xfffffffc00f08947 */ /* 0x004fea000383ffff */
[----:B------:R-:W-:Y:S05]  /*9640*/  BRA `(.L_x_166) ;  /* 0xffffff9400307947 */ /* 0x000fea000383ffff */
.L_x_46:
[----:B------:R-:W-:-:S07]  /*9650*/  MOV R0, UR5 ;  /* 0x0000000500007c02 */ /* 0x000fce0008000f00 */
.L_x_167:
[----:B-1----:R1:W2:Y:S02]  /*9660*/  SYNCS.PHASECHK.TRANS64.TRYWAIT P0, [R0+URZ], R3 ;  /* 0x00000003000075a7 */ /* 0x0022a400080011ff */
[----:B--2---:R-:W-:Y:S05]  /*9670*/  @!P0 NANOSLEEP.SYNCS 0x989680 ;  /* 0x009896800000895d */ /* 0x004fea0003900000 */
[----:B------:R-:W2:Y:S02]  /*9680*/  @!P0 SYNCS.PHASECHK.TRANS64 P0, [R0+URZ], R3 ;  /* 0x00000003000085a7 */ /* 0x000ea400080010ff */
[----:B--2---:R-:W-:Y:S05]  /*9690*/  @!P0 BRA `(.L_x_167) ;  /* 0xfffffffc00f08947 */ /* 0x004fea000383ffff */
[----:B------:R-:W-:Y:S05]  /*96a0*/  BRA `(.L_x_168) ;  /* 0xffffff94003c7947 */ /* 0x000fea000383ffff */
.L_x_47:
[----:B------:R-:W-:-:S07]  /*96b0*/  MOV R0, UR5 ;  /* 0x0000000500007c02 */ /* 0x000fce0008000f00 */
.L_x_169:
[----:B-1----:R1:W2:Y:S02]  /*96c0*/  SYNCS.PHASECHK.TRANS64.TRYWAIT P0, [R0+URZ], R3 ;  /* 0x00000003000075a7 */ /* 0x0022a400080011ff */
[----:B--2---:R-:W-:Y:S05]  /*96d0*/  @!P0 NANOSLEEP.SYNCS 0x989680 ;  /* 0x009896800000895d */ /* 0x004fea0003900000 */
[----:B------:R-:W2:Y:S02]  /*96e0*/  @!P0 SYNCS.PHASECHK.TRANS64 P0, [R0+URZ], R3 ;  /* 0x00000003000085a7 */ /* 0x000ea400080010ff */
[----:B--2---:R-:W-:Y:S05]  /*96f0*/  @!P0 BRA `(.L_x_169) ;  /* 0xfffffffc00f08947 */ /* 0x004fea000383ffff */
[----:B------:R-:W-:Y:S05]  /*9700*/  BRA `(.L_x_170) ;  /* 0xffffff9400487947 */ /* 0x000fea000383ffff */
.L_x_48:
[----:B------:R-:W-:-:S07]  /*9710*/  MOV R0, UR5 ;  /* 0x0000000500007c02 */ /* 0x000fce0008000f00 */
.L_x_171:
[----:B-1----:R1:W2:Y:S02]  /*9720*/  SYNCS.PHASECHK.TRANS64.TRYWAIT P0, [R0+URZ], R3 ;  /* 0x00000003000075a7 */ /* 0x0022a400080011ff */
[----:B--2---:R-:W-:Y:S05]  /*9730*/  @!P0 NANOSLEEP.SYNCS 0x989680 ;  /* 0x009896800000895d */ /* 0x004fea0003900000 */
[----:B------:R-:W2:Y:S02]  /*9740*/  @!P0 SYNCS.PHASECHK.TRANS64 P0, [R0+URZ], R3 ;  /* 0x00000003000085a7 */ /* 0x000ea400080010ff */
[----:B--2---:R-:W-:Y:S05]  /*9750*/  @!P0 BRA `(.L_x_171) ;  /* 0xfffffffc00f08947 */ /* 0x004fea000383ffff */
[----:B------:R-:W-:Y:S05]  /*9760*/  BRA `(.L_x_172) ;  /* 0xffffff9400547947 */ /* 0x000fea000383ffff */
.L_x_49:
[----:B------:R-:W-:-:S07]  /*9770*/  MOV R0, UR5 ;  /* 0x0000000500007c02 */ /* 0x000fce0008000f00 */
.L_x_173:
[----:B-1----:R1:W2:Y:S02]  /*9780*/  SYNCS.PHASECHK.TRANS64.TRYWAIT P0, [R0+URZ], R3 ;  /* 0x00000003000075a7 */ /* 0x0022a400080011ff */
[----:B--2---:R-:W-:Y:S05]  /*9790*/  @!P0 NANOSLEEP.SYNCS 0x989680 ;  /* 0x009896800000895d */ /* 0x004fea0003900000 */
[----:B------:R-:W2:Y:S02]  /*97a0*/  @!P0 SYNCS.PHASECHK.TRANS64 P0, [R0+URZ], R3 ;  /* 0x00000003000085a7 */ /* 0x000ea400080010ff */
[----:B--2---:R-:W-:Y:S05]  /*97b0*/  @!P0 BRA `(.L_x_173) ;  /* 0xfffffffc00f08947 */ /* 0x004fea000383ffff */
[----:B------:R-:W-:Y:S05]  /*97c0*/  BRA `(.L_x_174) ;  /* 0xffffff9400607947 */ /* 0x000fea000383ffff */
.L_x_50:
[----:B------:R-:W-:-:S07]  /*97d0*/  MOV R0, UR5 ;  /* 0x0000000500007c02 */ /* 0x000fce0008000f00 */
.L_x_175:
[----:B-1----:R1:W2:Y:S02]  /*97e0*/  SYNCS.PHASECHK.TRANS64.TRYWAIT P0, [R0+URZ], R3 ;  /* 0x00000003000075a7 */ /* 0x0022a400080011ff */
[----:B--2---:R-:W-:Y:S05]  /*97f0*/  @!P0 NANOSLEEP.SYNCS 0x989680 ;  /* 0x009896800000895d */ /* 0x004fea0003900000 */
[----:B------:R-:W2:Y:S02]  /*9800*/  @!P0 SYNCS.PHASECHK.TRANS64 P0, [R0+URZ], R3 ;  /* 0x00000003000085a7 */ /* 0x000ea400080010ff */
[----:B--2---:R-:W-:Y:S05]  /*9810*/  @!P0 BRA `(.L_x_175) ;  /* 0xfffffffc00f08947 */ /* 0x004fea000383ffff */
[----:B------:R-:W-:Y:S05]  /*9820*/  BRA `(.L_x_176) ;  /* 0xffffff94006c7947 */ /* 0x000fea000383ffff */
.L_x_51:
[----:B------:R-:W-:-:S07]  /*9830*/  MOV R0, UR5 ;  /* 0x0000000500007c02 */ /* 0x000fce0008000f00 */
.L_x_177:
[----:B-1----:R1:W2:Y:S02]  /*9840*/  SYNCS.PHASECHK.TRANS64.TRYWAIT P0, [R0+URZ], R3 ;  /* 0x00000003000075a7 */ /* 0x0022a400080011ff */
[----:B--2---:R-:W-:Y:S05]  /*9850*/  @!P0 NANOSLEEP.SYNCS 0x989680 ;  /* 0x009896800000895d */ /* 0x004fea0003900000 */
[----:B------:R-:W2:Y:S02]  /*9860*/  @!P0 SYNCS.PHASECHK.TRANS64 P0, [R0+URZ], R3 ;  /* 0x00000003000085a7 */ /* 0x000ea400080010ff */
[----:B--2---:R-:W-:Y:S05]  /*9870*/  @!P0 BRA `(.L_x_177) ;  /* 0xfffffffc00f08947 */ /* 0x004fea000383ffff */
[----:B------:R-:W-:Y:S05]  /*9880*/  BRA `(.L_x_178) ;  /* 0xffffff9400787947 */ /* 0x000fea000383ffff */
.L_x_52:
[----:B------:R-:W-:-:S07]  /*9890*/  MOV R0, UR5 ;  /* 0x0000000500007c02 */ /* 0x000fce0008000f00 */
.L_x_179:
[----:B-1----:R1:W2:Y:S02]  /*98a0*/  SYNCS.PHASECHK.TRANS64.TRYWAIT P0, [R0+URZ], R3 ;  /* 0x00000003000075a7 */ /* 0x0022a400080011ff */
[----:B--2---:R-:W-:Y:S05]  /*98b0*/  @!P0 NANOSLEEP.SYNCS 0x989680 ;  /* 0x009896800000895d */ /* 0x004fea0003900000 */
[----:B------:R-:W2:Y:S02]  /*98c0*/  @!P0 SYNCS.PHASECHK.TRANS64 P0, [R0+URZ], R3 ;  /* 0x00000003000085a7 */ /* 0x000ea400080010ff */
[----:B--2---:R-:W-:Y:S05]  /*98d0*/  @!P0 BRA `(.L_x_179) ;  /* 0xfffffffc00f08947 */ /* 0x004fea000383ffff */
[----:B------:R-:W-:Y:S05]  /*98e0*/  BRA `(.L_x_180) ;  /* 0xffffff9400847947 */ /* 0x000fea000383ffff */
.L_x_53:
[----:B------:R-:W-:-:S07]  /*98f0*/  MOV R0, UR5 ;  /* 0x0000000500007c02 */ /* 0x000fce0008000f00 */
.L_x_181:
[----:B-1----:R1:W2:Y:S02]  /*9900*/  SYNCS.PHASECHK.TRANS64.TRYWAIT P0, [R0+URZ], R3 ;  /* 0x00000003000075a7 */ /* 0x0022a400080011ff */
[----:B--2---:R-:W-:Y:S05]  /*9910*/  @!P0 NANOSLEEP.SYNCS 0x989680 ;  /* 0x009896800000895d */ /* 0x004fea0003900000 */
[----:B------:R-:W2:Y:S02]  /*9920*/  @!P0 SYNCS.PHASECHK.TRANS64 P0, [R0+URZ], R3 ;  /* 0x00000003000085a7 */ /* 0x000ea400080010ff */
[----:B--2---:R-:W-:Y:S05]  /*9930*/  @!P0 BRA `(.L_x_181) ;  /* 0xfffffffc00f08947 */ /* 0x004fea000383ffff */
[----:B------:R-:W-:Y:S05]  /*9940*/  BRA `(.L_x_182) ;  /* 0xffffff9400907947 */ /* 0x000fea000383ffff */
.L_x_54:
[----:B------:R-:W-:-:S07]  /*9950*/  MOV R0, UR5 ;  /* 0x0000000500007c02 */ /* 0x000fce0008000f00 */
.L_x_183:
[----:B-1----:R1:W2:Y:S02]  /*9960*/  SYNCS.PHASECHK.TRANS64.TRYWAIT P0, [R0+URZ], R3 ;  /* 0x00000003000075a7 */ /* 0x0022a400080011ff */
[----:B--2---:R-:W-:Y:S05]  /*9970*/  @!P0 NANOSLEEP.SYNCS 0x989680 ;  /* 0x009896800000895d */ /* 0x004fea0003900000 */
[----:B------:R-:W2:Y:S02]  /*9980*/  @!P0 SYNCS.PHASECHK.TRANS64 P0, [R0+URZ], R3 ;  /* 0x00000003000085a7 */ /* 0x000ea400080010ff */
[----:B--2---:R-:W-:Y:S05]  /*9990*/  @!P0 BRA `(.L_x_183) ;  /* 0xfffffffc00f08947 */ /* 0x004fea000383ffff */
[----:B------:R-:W-:Y:S05]  /*99a0*/  BRA `(.L_x_184) ;  /* 0xffffff94009c7947 */ /* 0x000fea000383ffff */
.L_x_55:
[----:B------:R-:W-:-:S07]  /*99b0*/  MOV R0, UR5 ;  /* 0x0000000500007c02 */ /* 0x000fce0008000f00 */
.L_x_185:
[----:B-1----:R1:W2:Y:S02]  /*99c0*/  SYNCS.PHASECHK.TRANS64.TRYWAIT P0, [R0+URZ], R3 ;  /* 0x00000003000075a7 */ /* 0x0022a400080011ff */
[----:B--2---:R-:W-:Y:S05]  /*99d0*/  @!P0 NANOSLEEP.SYNCS 0x989680 ;  /* 0x009896800000895d */ /* 0x004fea0003900000 */
[----:B------:R-:W2:Y:S02]  /*99e0*/  @!P0 SYNCS.PHASECHK.TRANS64 P0, [R0+URZ], R3 ;  /* 0x00000003000085a7 */ /* 0x000ea400080010ff */
[----:B--2---:R-:W-:Y:S05]  /*99f0*/  @!P0 BRA `(.L_x_185) ;  /* 0xfffffffc00f08947 */ /* 0x004fea000383ffff */
[----:B------:R-:W-:Y:S05]  /*9a00*/  BRA `(.L_x_186) ;  /* 0xffffff9400a87947 */ /* 0x000fea000383ffff */
.L_x_58:
[----:B-1----:R1:W2:Y:S02]  /*9a10*/  SYNCS.PHASECHK.TRANS64.TRYWAIT P0, [R2+URZ+0x180], R4 ;  /* 0x00018004020075a7 */ /* 0x0022a400080011ff */
[----:B--2---:R-:W-:Y:S05]  /*9a20*/  @!P0 NANOSLEEP.SYNCS 0x989680 ;  /* 0x009896800000895d */ /* 0x004fea0003900000 */
[----:B------:R-:W2:Y:S02]  /*9a30*/  @!P0 SYNCS.PHASECHK.TRANS64 P0, [R2+URZ+0x180], R4 ;  /* 0x00018004020085a7 */ /* 0x000ea400080010ff */
[----:B--2---:R-:W-:Y:S05]  /*9a40*/  @!P0 BRA `(.L_x_58) ;  /* 0xfffffffc00f08947 */ /* 0x004fea000383ffff */
[----:B------:R-:W-:Y:S05]  /*9a50*/  BRA `(.L_x_187) ;  /* 0xffffff9800047947 */ /* 0x000fea000383ffff */
.L_x_59:
[----:B------:R-:W-:-:S07]  /*9a60*/  MOV R2, UR4 ;  /* 0x0000000400027c02 */ /* 0x000fce0008000f00 */
.L_x_188:
[----:B-1----:R1:W2:Y:S02]  /*9a70*/  SYNCS.PHASECHK.TRANS64.TRYWAIT P0, [R2+URZ+0x130], R5 ;  /* 0x00013005020075a7 */ /* 0x0022a400080011ff */
[----:B--2---:R-:W-:Y:S05]  /*9a80*/  @!P0 NANOSLEEP.SYNCS 0x989680 ;  /* 0x009896800000895d */ /* 0x004fea0003900000 */
[----:B------:R-:W2:Y:S02]  /*9a90*/  @!P0 SYNCS.PHASECHK.TRANS64 P0, [R2+URZ+0x130], R5 ;  /* 0x00013005020085a7 */ /* 0x000ea400080010ff */
[----:B--2---:R-:W-:Y:S05]  /*9aa0*/  @!P0 BRA `(.L_x_188) ;  /* 0xfffffffc00f08947 */ /* 0x004fea000383ffff */
[----:B------:R-:W-:Y:S05]  /*9ab0*/  BRA `(.L_x_189) ;  /* 0xffffff9800147947 */ /* 0x000fea000383ffff */
.L_x_60:
[----:B-1----:R1:W2:Y:S02]  /*9ac0*/  SYNCS.PHASECHK.TRANS64.TRYWAIT P1, [R2+URZ+0x120], R4 ;  /* 0x00012004020075a7 */ /* 0x0022a400080211ff */
[----:B--2---:R-:W-:Y:S05]  /*9ad0*/  @!P1 NANOSLEEP.SYNCS 0x989680 ;  /* 0x009896800000995d */ /* 0x004fea0003900000 */
[----:B------:R-:W2:Y:S02]  /*9ae0*/  @!P1 SYNCS.PHASECHK.TRANS64 P1, [R2+URZ+0x120], R4 ;  /* 0x00012004020095a7 */ /* 0x000ea400080210ff */
[----:B--2---:R-:W-:Y:S05]  /*9af0*/  @!P1 BRA `(.L_x_60) ;  /* 0xfffffffc00f09947 */ /* 0x004fea000383ffff */
[----:B------:R-:W-:Y:S05]  /*9b00*/  BRA `(.L_x_190) ;  /* 0xffffff9800447947 */ /* 0x000fea000383ffff */
.L_x_63:
[----:B------:R-:W-:-:S07]  /*9b10*/  MOV R0, UR4 ;  /* 0x0000000400007c02 */ /* 0x000fce0008000f00 */
.L_x_191:
[----:B-1----:R1:W2:Y:S02]  /*9b20*/  SYNCS.PHASECHK.TRANS64.TRYWAIT P0, [R0+URZ+0x130], R2 ;  /* 0x00013002000075a7 */ /* 0x0022a400080011ff */
[----:B--2---:R-:W-:Y:S05]  /*9b30*/  @!P0 NANOSLEEP.SYNCS 0x989680 ;  /* 0x009896800000895d */ /* 0x004fea0003900000 */
[----:B------:R-:W2:Y:S02]  /*9b40*/  @!P0 SYNCS.PHASECHK.TRANS64 P0, [R0+URZ+0x130], R2 ;  /* 0x00013002000085a7 */ /* 0x000ea400080010ff */
[----:B--2---:R-:W-:Y:S05]  /*9b50*/  @!P0 BRA `(.L_x_191) ;  /* 0xfffffffc00f08947 */ /* 0x004fea000383ffff */
[----:B------:R-:W-:Y:S05]  /*9b60*/  BRA `(.L_x_62) ;  /* 0xffffff9800987947 */ /* 0x000fea000383ffff */
.L_x_72:
[----:B-1----:R-:W-:-:S04]  /*9b70*/  MOV R5, UR5 ;  /* 0x0000000500057c02 */ /* 0x002fc80008000f00 */
[----:B------:R1:W2:Y:S03]  /*9b80*/  SYNCS.PHASECHK.TRANS64.TRYWAIT P0, [R5+URZ+0x8], R6 ;  /* 0x00000806050075a7 */ /* 0x0002a600080011ff */
[----:B--2---:R-:W-:Y:S05]  /*9b90*/  @!P0 NANOSLEEP.SYNCS 0x989680 ;  /* 0x009896800000895d */ /* 0x004fea0003900000 */
[----:B------:R-:W2:Y:S02]  /*9ba0*/  @!P0 SYNCS.PHASECHK.TRANS64 P0, [R5+URZ+0x8], R6 ;  /* 0x00000806050085a7 */ /* 0x000ea400080010ff */
[----:B--2---:R-:W-:Y:S05]  /*9bb0*/  @!P0 BRA `(.L_x_72) ;  /* 0xfffffffc00ec8947 */ /* 0x004fea000383ffff */
[----:B------:R-:W-:Y:S05]  /*9bc0*/  BRA `(.L_x_71) ;  /* 0xffffff9c004c7947 */ /* 0x000fea000383ffff */
.L_x_74:
[----:B------:R-:W-:Y:S01]  /*9bd0*/  BSSY B0, `(.L_x_192) ;  /* 0x0000006000007945 */ /* 0x000fe20003800000 */
[----:B------:R-:W-:-:S07]  /*9be0*/  MOV R15, 0xffffffff ;  /* 0xffffffff000f7802 */ /* 0x000fce0000000f00 */
[----:B-1---5:R-:W-:Y:S05]  /*9bf0*/  WARPSYNC.COLLECTIVE R15, `(.L_x_193) ;  /* 0x000000000f0c7348 */ /* 0x022fea0003c00000 */
[----:B------:R-:W-:Y:S02]  /*9c00*/  ELECT P6, UR79, PT ;  /* 0x00000000004f782f */ /* 0x000fe400038c0000 */
[----:B------:R-:W-:Y:S01]  /*9c10*/  MOV R14, UR79 ;  /* 0x0000004f000e7c02 */ /* 0x000fe20008000f00 */
[----:B-1---5:R-:W-:Y:S10]  /*9c20*/  ENDCOLLECTIVE ;  /* 0x000000000000791b */ /* 0x022ff40003800000 */
.L_x_193:
[----:B------:R-:W-:Y:S05]  /*9c30*/  BSYNC B0 ;  /* 0x0000000000007941 */ /* 0x000fea0003800000 */
.L_x_192:
[----:B------:R-:W-:Y:S05]  /*9c40*/  BRA `(.L_x_194) ;  /* 0xffffff9c007c7947 */ /* 0x000fea000383ffff */
.L_x_76:
[----:B-1----:R-:W-:-:S04]  /*9c50*/  MOV R0, UR5 ;  /* 0x0000000500007c02 */ /* 0x002fc80008000f00 */
[----:B------:R1:W2:Y:S03]  /*9c60*/  SYNCS.PHASECHK.TRANS64.TRYWAIT P0, [R0+URZ+0x8], R4 ;  /* 0x00000804000075a7 */ /* 0x0002a600080011ff */
[----:B--2---:R-:W-:Y:S05]  /*9c70*/  @!P0 NANOSLEEP.SYNCS 0x989680 ;  /* 0x009896800000895d */ /* 0x004fea0003900000 */
[----:B------:R-:W2:Y:S02]  /*9c80*/  @!P0 SYNCS.PHASECHK.TRANS64 P0, [R0+URZ+0x8], R4 ;  /* 0x00000804000085a7 */ /* 0x000ea400080010ff */
[----:B--2---:R-:W-:Y:S05]  /*9c90*/  @!P0 BRA `(.L_x_76) ;  /* 0xfffffffc00ec8947 */ /* 0x004fea000383ffff */
[----:B------:R-:W-:Y:S05]  /*9ca0*/  BRA `(.L_x_75) ;  /* 0xffffff9c00807947 */ /* 0x000fea000383ffff */
.L_x_77:
[----:B-1----:R1:W2:Y:S02]  /*9cb0*/  SYNCS.PHASECHK.TRANS64.TRYWAIT P0, [R0+URZ+0x120], R4 ;  /* 0x00012004000075a7 */ /* 0x0022a400080011ff */
[----:B--2---:R-:W-:Y:S05]  /*9cc0*/  @!P0 NANOSLEEP.SYNCS 0x989680 ;  /* 0x009896800000895d */ /* 0x004fea0003900000 */
[----:B------:R-:W2:Y:S02]  /*9cd0*/  @!P0 SYNCS.PHASECHK.TRANS64 P0, [R0+URZ+0x120], R4 ;  /* 0x00012004000085a7 */ /* 0x000ea400080010ff */
[----:B--2---:R-:W-:Y:S05]  /*9ce0*/  @!P0 BRA `(.L_x_77) ;  /* 0xfffffffc00f08947 */ /* 0x004fea000383ffff */
[----:B------:R-:W-:Y:S05]  /*9cf0*/  BRA `(.L_x_195) ;  /* 0xffffffa000687947 */ /* 0x000fea000383ffff */
.L_x_79:
[----:B------:R-:W-:-:S07]  /*9d00*/  MOV R0, UR31 ;  /* 0x0000001f00007c02 */ /* 0x000fce0008000f00 */
.L_x_196:
[----:B-1----:R1:W2:Y:S02]  /*9d10*/  SYNCS.PHASECHK.TRANS64.TRYWAIT P0, [R0+URZ+0x160], R4 ;  /* 0x00016004000075a7 */ /* 0x0022a400080011ff */
[----:B--2---:R-:W-:Y:S05]  /*9d20*/  @!P0 NANOSLEEP.SYNCS 0x989680 ;  /* 0x009896800000895d */ /* 0x004fea0003900000 */
[----:B------:R-:W2:Y:S02]  /*9d30*/  @!P0 SYNCS.PHASECHK.TRANS64 P0, [R0+URZ+0x160], R4 ;  /* 0x00016004000085a7 */ /* 0x000ea400080010ff */
[----:B--2---:R-:W-:Y:S05]  /*9d40*/  @!P0 BRA `(.L_x_196) ;  /* 0xfffffffc00f08947 */ /* 0x004fea000383ffff */
[----:B------:R-:W-:Y:S05]  /*9d50*/  BRA `(.L_x_197) ;  /* 0xffffffa000b47947 */ /* 0x000fea000383ffff */
.L_x_82:
[----:B------:R-:W-:Y:S07]  /*9d60*/  MOV R0, UR5 ;  /* 0x0000000500007c02 */ /* 0x000fee0008000f00 */
.L_x_198:
[----:B-1----:R1:W2:Y:S02]  /*9d70*/  SYNCS.PHASECHK.TRANS64.TRYWAIT P0, [R0+URZ], R4 ;  /* 0x00000004000075a7 */ /* 0x0022a400080011ff */
[----:B--2---:R-:W-:Y:S05]  /*9d80*/  @!P0 NANOSLEEP.SYNCS 0x989680 ;  /* 0x009896800000895d */ /* 0x004fea0003900000 */
[----:B------:R-:W2:Y:S02]  /*9d90*/  @!P0 SYNCS.PHASECHK.TRANS64 P0, [R0+URZ], R4 ;  /* 0x00000004000085a7 */ /* 0x000ea400080010ff */
[----:B--2---:R-:W-:Y:S05]  /*9da0*/  @!P0 BRA `(.L_x_198) ;  /* 0xfffffffc00f08947 */ /* 0x004fea000383ffff */
[----:B------:R-:W-:Y:S05]  /*9db0*/  BRA `(.L_x_81) ;  /* 0xffffffa000c87947 */ /* 0x000fea000383ffff */
.L_x_86:
[----:B-1----:R-:W-:-:S07]  /*9dc0*/  MOV R0, UR4 ;  /* 0x0000000400007c02 */ /* 0x002fce0008000f00 */
.L_x_199:
[----:B-1----:R1:W2:Y:S02]  /*9dd0*/  SYNCS.PHASECHK.TRANS64.TRYWAIT P0, [R0+URZ], R2 ;  /* 0x00000002000075a7 */ /* 0x0022a400080011ff */
[----:B--2---:R-:W-:Y:S05]  /*9de0*/  @!P0 NANOSLEEP.SYNCS 0x989680 ;  /* 0x009896800000895d */ /* 0x004fea0003900000 */
[----:B------:R-:W2:Y:S02]  /*9df0*/  @!P0 SYNCS.PHASECHK.TRANS64 P0, [R0+URZ], R2 ;  /* 0x00000002000085a7 */ /* 0x000ea400080010ff */
[----:B--2---:R-:W-:Y:S05]  /*9e00*/  @!P0 BRA `(.L_x_199) ;  /* 0xfffffffc00f08947 */ /* 0x004fea000383ffff */
[----:B------:R-:W-:Y:S05]  /*9e10*/  BRA `(.L_x_200) ;  /* 0xffffffa400bc7947 */ /* 0x000fea000383ffff */
.L_x_87:
[----:B------:R-:W-:-:S07]  /*9e20*/  MOV R0, UR5 ;  /* 0x0000000500007c02 */ /* 0x000fce0008000f00 */
.L_x_201:
[----:B-1----:R1:W2:Y:S02]  /*9e30*/  SYNCS.PHASECHK.TRANS64.TRYWAIT P0, [R0+URZ], R3 ;  /* 0x00000003000075a7 */ /* 0x0022a400080011ff */
[----:B--2---:R-:W-:Y:S05]  /*9e40*/  @!P0 NANOSLEEP.SYNCS 0x989680 ;  /* 0x009896800000895d */ /* 0x004fea0003900000 */
[----:B------:R-:W2:Y:S02]  /*9e50*/  @!P0 SYNCS.PHASECHK.TRANS64 P0, [R0+URZ], R3 ;  /* 0x00000003000085a7 */ /* 0x000ea400080010ff */
[----:B--2---:R-:W-:Y:S05]  /*9e60*/  @!P0 BRA `(.L_x_201) ;  /* 0xfffffffc00f08947 */ /* 0x004fea000383ffff */
[----:B------:R-:W-:Y:S05]  /*9e70*/  BRA `(.L_x_202) ;  /* 0xffffffa400c87947 */ /* 0x000fea000383ffff */
.L_x_88:
[----:B------:R-:W-:-:S07]  /*9e80*/  MOV R0, UR5 ;  /* 0x0000000500007c02 */ /* 0x000fce0008000f00 */
.L_x_203:
[----:B-1----:R1:W2:Y:S02]  /*9e90*/  SYNCS.PHASECHK.TRANS64.TRYWAIT P0, [R0+URZ], R3 ;  /* 0x00000003000075a7 */ /* 0x0022a400080011ff */
[----:B--2---:R-:W-:Y:S05]  /*9ea0*/  @!P0 NANOSLEEP.SYNCS 0x989680 ;  /* 0x009896800000895d */ /* 0x004fea0003900000 */
[----:B------:R-:W2:Y:S02]  /*9eb0*/  @!P0 SYNCS.PHASECHK.TRANS64 P0, [R0+URZ], R3 ;  /* 0x00000003000085a7 */ /* 0x000ea400080010ff */
[----:B--2---:R-:W-:Y:S05]  /*9ec0*/  @!P0 BRA `(.L_x_203) ;  /* 0xfffffffc00f08947 */ /* 0x004fea000383ffff */
[----:B------:R-:W-:Y:S05]  /*9ed0*/  BRA `(.L_x_204) ;  /* 0xffffffa400d47947 */ /* 0x000fea000383ffff */
.L_x_91:
[----:B------:R-:W-:-:S07]  /*9ee0*/  MOV R0, UR26 ;  /* 0x0000001a00007c02 */ /* 0x000fce0008000f00 */
.L_x_205:
[----:B-1----:R1:W2:Y:S02]  /*9ef0*/  SYNCS.PHASECHK.TRANS64.TRYWAIT P1, [R0+URZ+0x1a0], R2 ;  /* 0x0001a002000075a7 */ /* 0x0022a400080211ff */
[----:B--2---:R-:W-:Y:S05]  /*9f00*/  @!P1 NANOSLEEP.SYNCS 0x989680 ;  /* 0x009896800000995d */ /* 0x004fea0003900000 */
[----:B------:R-:W2:Y:S02]  /*9f10*/  @!P1 SYNCS.PHASECHK.TRANS64 P1, [R0+URZ+0x1a0], R2 ;  /* 0x0001a002000095a7 */ /* 0x000ea400080210ff */
[----:B--2---:R-:W-:Y:S05]  /*9f20*/  @!P1 BRA `(.L_x_205) ;  /* 0xfffffffc00f09947 */ /* 0x004fea000383ffff */
[----:B------:R-:W-:Y:S05]  /*9f30*/  BRA `(.L_x_206) ;  /* 0xffffffa800207947 */ /* 0x000fea000383ffff */
.L_x_96:
[----:B--2---:R2:W3:Y:S02]  /*9f40*/  SYNCS.PHASECHK.TRANS64.TRYWAIT P0, [R12+URZ+0x120], R0 ;  /* 0x000120000c0075a7 */ /* 0x0044e400080011ff */
[----:B---3--:R-:W-:Y:S05]  /*9f50*/  @!P0 NANOSLEEP.SYNCS 0x989680 ;  /* 0x009896800000895d */ /* 0x008fea0003900000 */
[----:B------:R-:W3:Y:S02]  /*9f60*/  @!P0 SYNCS.PHASECHK.TRANS64 P0, [R12+URZ+0x120], R0 ;  /* 0x000120000c0085a7 */ /* 0x000ee400080010ff */
[----:B---3--:R-:W-:Y:S05]  /*9f70*/  @!P0 BRA `(.L_x_96) ;  /* 0xfffffffc00f08947 */ /* 0x008fea000383ffff */
[----:B------:R-:W-:Y:S05]  /*9f80*/  BRA `(.L_x_207) ;  /* 0xffffffac00487947 */ /* 0x000fea000383ffff */
.L_x_99:
[----:B-1----:R-:W-:Y:S07]  /*9f90*/  MOV R0, UR21 ;  /* 0x0000001500007c02 */ /* 0x002fee0008000f00 */
.L_x_208:
[----:B-1----:R1:W2:Y:S02]  /*9fa0*/  SYNCS.PHASECHK.TRANS64.TRYWAIT P2, [R0+URZ+0x118], R6 ;  /* 0x00011806000075a7 */ /* 0x0022a400080411ff */
[----:B--2---:R-:W-:Y:S05]  /*9fb0*/  @!P2 NANOSLEEP.SYNCS 0x989680 ;  /* 0x009896800000a95d */ /* 0x004fea0003900000 */
[----:B------:R-:W2:Y:S02]  /*9fc0*/  @!P2 SYNCS.PHASECHK.TRANS64 P2, [R0+URZ+0x118], R6 ;  /* 0x000118060000a5a7 */ /* 0x000ea400080410ff */
[----:B--2---:R-:W-:Y:S05]  /*9fd0*/  @!P2 BRA `(.L_x_208) ;  /* 0xfffffffc00f0a947 */ /* 0x004fea000383ffff */
[----:B------:R-:W-:Y:S05]  /*9fe0*/  BRA `(.L_x_98) ;  /* 0xffffffb000b07947 */ /* 0x000fea000383ffff */
.L_x_102:
[----:B------:R-:W-:Y:S07]  /*9ff0*/  MOV R0, UR21 ;  /* 0x0000001500007c02 */ /* 0x000fee0008000f00 */
.L_x_209:
[----:B-1----:R1:W2:Y:S02]  /*a000*/  SYNCS.PHASECHK.TRANS64.TRYWAIT P0, [R0+URZ+0xf0], R9 ;  /* 0x0000f009000075a7 */ /* 0x0022a400080011ff */
[----:B--2---:R-:W-:Y:S05]  /*a010*/  @!P0 NANOSLEEP.SYNCS 0x989680 ;  /* 0x009896800000895d */ /* 0x004fea0003900000 */
[----:B------:R-:W2:Y:S02]  /*a020*/  @!P0 SYNCS.PHASECHK.TRANS64 P0, [R0+URZ+0xf0], R9 ;  /* 0x0000f009000085a7 */ /* 0x000ea400080010ff */
[----:B--2---:R-:W-:Y:S05]  /*a030*/  @!P0 BRA `(.L_x_209) ;  /* 0xfffffffc00f08947 */ /* 0x004fea000383ffff */
[----:B------:R-:W-:Y:S05]  /*a040*/  BRA `(.L_x_210) ;  /* 0xffffffb4000c7947 */ /* 0x000fea000383ffff */
.L_x_103:
[----:B------:R-:W-:Y:S07]  /*a050*/  MOV R0, UR21 ;  /* 0x0000001500007c02 */ /* 0x000fee0008000f00 */
.L_x_211:
[----:B-1----:R1:W2:Y:S02]  /*a060*/  SYNCS.PHASECHK.TRANS64.TRYWAIT P0, [R0+URZ+0xf8], R9 ;  /* 0x0000f809000075a7 */ /* 0x0022a400080011ff */
[----:B--2---:R-:W-:Y:S05]  /*a070*/  @!P0 NANOSLEEP.SYNCS 0x989680 ;  /* 0x009896800000895d */ /* 0x004fea0003900000 */
[----:B------:R-:W2:Y:S02]  /*a080*/  @!P0 SYNCS.PHASECHK.TRANS64 P0, [R0+URZ+0xf8], R9 ;  /* 0x0000f809000085a7 */ /* 0x000ea400080010ff */
[----:B--2---:R-:W-:Y:S05]  /*a090*/  @!P0 BRA `(.L_x_211) ;  /* 0xfffffffc00f08947 */ /* 0x004fea000383ffff */
[----:B------:R-:W-:Y:S05]  /*a0a0*/  BRA `(.L_x_212) ;  /* 0xffffffb400687947 */ /* 0x000fea000383ffff */
.L_x_104:
[----:B------:R-:W-:Y:S07]  /*a0b0*/  MOV R0, UR21 ;  /* 0x0000001500007c02 */ /* 0x000fee0008000f00 */
.L_x_213:
[----:B-1----:R1:W2:Y:S02]  /*a0c0*/  SYNCS.PHASECHK.TRANS64.TRYWAIT P0, [R0+URZ+0x100], R9 ;  /* 0x00010009000075a7 */ /* 0x0022a400080011ff */
[----:B--2---:R-:W-:Y:S05]  /*a0d0*/  @!P0 NANOSLEEP.SYNCS 0x989680 ;  /* 0x009896800000895d */ /* 0x004fea0003900000 */
[----:B------:R-:W2:Y:S02]  /*a0e0*/  @!P0 SYNCS.PHASECHK.TRANS64 P0, [R0+URZ+0x100], R9 ;  /* 0x00010009000085a7 */ /* 0x000ea400080010ff */
[----:B--2---:R-:W-:Y:S05]  /*a0f0*/  @!P0 BRA `(.L_x_213) ;  /* 0xfffffffc00f08947 */ /* 0x004fea000383ffff */
[----:B------:R-:W-:Y:S05]  /*a100*/  BRA `(.L_x_214) ;  /* 0xffffffb400c47947 */ /* 0x000fea000383ffff */
.L_x_105:
[----:B------:R-:W-:Y:S07]  /*a110*/  MOV R0, UR21 ;  /* 0x0000001500007c02 */ /* 0x000fee0008000f00 */
.L_x_215:
[----:B-1----:R1:W2:Y:S02]  /*a120*/  SYNCS.PHASECHK.TRANS64.TRYWAIT P0, [R0+URZ+0x108], R9 ;  /* 0x00010809000075a7 */ /* 0x0022a400080011ff */
[----:B--2---:R-:W-:Y:S05]  /*a130*/  @!P0 NANOSLEEP.SYNCS 0x989680 ;  /* 0x009896800000895d */ /* 0x004fea0003900000 */
[----:B------:R-:W2:Y:S02]  /*a140*/  @!P0 SYNCS.PHASECHK.TRANS64 P0, [R0+URZ+0x108], R9 ;  /* 0x00010809000085a7 */ /* 0x000ea400080010ff */
[----:B--2---:R-:W-:Y:S05]  /*a150*/  @!P0 BRA `(.L_x_215) ;  /* 0xfffffffc00f08947 */ /* 0x004fea000383ffff */
[----:B------:R-:W-:Y:S05]  /*a160*/  BRA `(.L_x_216) ;  /* 0xffffffb800207947 */ /* 0x000fea000383ffff */
.L_x_107:
[----:B------:R-:W-:-:S07]  /*a170*/  MOV R0, UR21 ;  /* 0x0000001500007c02 */ /* 0x000fce0008000f00 */
.L_x_217:
[----:B-1----:R1:W3:Y:S02]  /*a180*/  SYNCS.PHASECHK.TRANS64.TRYWAIT P0, [R0+URZ+0xf0], R2 ;  /* 0x0000f002000075a7 */ /* 0x0022e400080011ff */
[----:B---3--:R-:W-:Y:S05]  /*a190*/  @!P0 NANOSLEEP.SYNCS 0x989680 ;  /* 0x009896800000895d */ /* 0x008fea0003900000 */
[----:B------:R-:W3:Y:S02]  /*a1a0*/  @!P0 SYNCS.PHASECHK.TRANS64 P0, [R0+URZ+0xf0], R2 ;  /* 0x0000f002000085a7 */ /* 0x000ee400080010ff */
[----:B---3--:R-:W-:Y:S05]  /*a1b0*/  @!P0 BRA `(.L_x_217) ;  /* 0xfffffffc00f08947 */ /* 0x008fea000383ffff */
[----:B------:R-:W-:Y:S05]  /*a1c0*/  BRA `(.L_x_218) ;  /* 0xffffffb800ac7947 */ /* 0x000fea000383ffff */
.L_x_108:
[----:B-1----:R-:W-:-:S07]  /*a1d0*/  MOV R0, UR21 ;  /* 0x0000001500007c02 */ /* 0x002fce0008000f00 */
.L_x_219:
[----:B-1----:R1:W3:Y:S02]  /*a1e0*/  SYNCS.PHASECHK.TRANS64.TRYWAIT P0, [R0+URZ+0xf8], R2 ;  /* 0x0000f802000075a7 */ /* 0x0022e400080011ff */
[----:B---3--:R-:W-:Y:S05]  /*a1f0*/  @!P0 NANOSLEEP.SYNCS 0x989680 ;  /* 0x009896800000895d */ /* 0x008fea0003900000 */
[----:B------:R-:W3:Y:S02]  /*a200*/  @!P0 SYNCS.PHASECHK.TRANS64 P0, [R0+URZ+0xf8], R2 ;  /* 0x0000f802000085a7 */ /* 0x000ee400080010ff */
[----:B---3--:R-:W-:Y:S05]  /*a210*/  @!P0 BRA `(.L_x_219) ;  /* 0xfffffffc00f08947 */ /* 0x008fea000383ffff */
[----:B------:R-:W-:Y:S05]  /*a220*/  BRA `(.L_x_220) ;  /* 0xffffffb8009c7947 */ /* 0x000fea000383ffff */
.L_x_109:
[----:B-1----:R-:W-:-:S07]  /*a230*/  MOV R0, UR21 ;  /* 0x0000001500007c02 */ /* 0x002fce0008000f00 */
.L_x_221:
[----:B-1----:R1:W3:Y:S02]  /*a240*/  SYNCS.PHASECHK.TRANS64.TRYWAIT P0, [R0+URZ+0x100], R2 ;  /* 0x00010002000075a7 */ /* 0x0022e400080011ff */
[----:B---3--:R-:W-:Y:S05]  /*a250*/  @!P0 NANOSLEEP.SYNCS 0x989680 ;  /* 0x009896800000895d */ /* 0x008fea0003900000 */
[----:B------:R-:W3:Y:S02]  /*a260*/  @!P0 SYNCS.PHASECHK.TRANS64 P0, [R0+URZ+0x100], R2 ;  /* 0x00010002000085a7 */ /* 0x000ee400080010ff */
[----:B---3--:R-:W-:Y:S05]  /*a270*/  @!P0 BRA `(.L_x_221) ;  /* 0xfffffffc00f08947 */ /* 0x008fea000383ffff */
[----:B------:R-:W-:Y:S05]  /*a280*/  BRA `(.L_x_222) ;  /* 0xffffffb8008c7947 */ /* 0x000fea000383ffff */
.L_x_111:
[----:B-1----:R1:W2:Y:S02]  /*a290*/  SYNCS.PHASECHK.TRANS64.TRYWAIT P0, [R3+URZ+0x120], R0 ;  /* 0x00012000030075a7 */ /* 0x0022a400080011ff */
[----:B--2---:R-:W-:Y:S05]  /*a2a0*/  @!P0 NANOSLEEP.SYNCS 0x989680 ;  /* 0x009896800000895d */ /* 0x004fea0003900000 */
[----:B------:R-:W2:Y:S02]  /*a2b0*/  @!P0 SYNCS.PHASECHK.TRANS64 P0, [R3+URZ+0x120], R0 ;  /* 0x00012000030085a7 */ /* 0x000ea400080010ff */
[----:B--2---:R-:W-:Y:S05]  /*a2c0*/  @!P0 BRA `(.L_x_111) ;  /* 0xfffffffc00f08947 */ /* 0x004fea000383ffff */
[----:B------:R-:W-:Y:S05]  /*a2d0*/  BRA `(.L_x_223) ;  /* 0xffffffbc00587947 */ /* 0x000fea000383ffff */
.L_x_122:
[----:B-1----:R-:W-:Y:S04]  /*a2e0*/  MOV R2, UR43 ;  /* 0x0000002b00027c02 */ /* 0x002fe80008000f00 */
[----:B------:R1:W2:Y:S03]  /*a2f0*/  SYNCS.PHASECHK.TRANS64.TRYWAIT P1, [R2+URZ+0xd0], R3 ;  /* 0x0000d003020075a7 */ /* 0x0002a600080211ff */
[----:B--2---:R-:W-:Y:S05]  /*a300*/  @!P1 NANOSLEEP.SYNCS 0x989680 ;  /* 0x009896800000995d */ /* 0x004fea0003900000 */
[----:B------:R-:W2:Y:S02]  /*a310*/  @!P1 SYNCS.PHASECHK.TRANS64 P1, [R2+URZ+0xd0], R3 ;  /* 0x0000d003020095a7 */ /* 0x000ea400080210ff */
[----:B--2---:R-:W-:Y:S05]  /*a320*/  @!P1 BRA `(.L_x_122) ;  /* 0xfffffffc00ec9947 */ /* 0x004fea000383ffff */
[----:B------:R-:W-:Y:S05]  /*a330*/  BRA `(.L_x_121) ;  /* 0xffffffc800c47947 */ /* 0x000fea000383ffff */
.L_x_124:
[----:B-1----:R1:W4:Y:S02]  /*a340*/  SYNCS.PHASECHK.TRANS64.TRYWAIT P0, [R53+URZ+0x140], R0 ;  /* 0x00014000350075a7 */ /* 0x00232400080011ff */
[----:B----4-:R-:W-:Y:S05]  /*a350*/  @!P0 NANOSLEEP.SYNCS 0x989680 ;  /* 0x009896800000895d */ /* 0x010fea0003900000 */
[----:B------:R-:W4:Y:S02]  /*a360*/  @!P0 SYNCS.PHASECHK.TRANS64 P0, [R53+URZ+0x140], R0 ;  /* 0x00014000350085a7 */ /* 0x000f2400080010ff */
[----:B----4-:R-:W-:Y:S05]  /*a370*/  @!P0 BRA `(.L_x_124) ;  /* 0xfffffffc00f08947 */ /* 0x010fea000383ffff */
[----:B------:R-:W-:Y:S05]  /*a380*/  BRA `(.L_x_123) ;  /* 0xffffffc800e47947 */ /* 0x000fea000383ffff */
.L_x_133:
[----:B--2---:R2:W3:Y:S02]  /*a390*/  SYNCS.PHASECHK.TRANS64.TRYWAIT P0, [R2+URZ+0xd0], R0 ;  /* 0x0000d000020075a7 */ /* 0x0044e400080011ff */
[----:B---3--:R-:W-:Y:S05]  /*a3a0*/  @!P0 NANOSLEEP.SYNCS 0x989680 ;  /* 0x009896800000895d */ /* 0x008fea0003900000 */
[----:B------:R-:W3:Y:S02]  /*a3b0*/  @!P0 SYNCS.PHASECHK.TRANS64 P0, [R2+URZ+0xd0], R0 ;  /* 0x0000d000020085a7 */ /* 0x000ee400080010ff */
[----:B---3--:R-:W-:Y:S05]  /*a3c0*/  @!P0 BRA `(.L_x_133) ;  /* 0xfffffffc00f08947 */ /* 0x008fea000383ffff */
[----:B------:R-:W-:Y:S05]  /*a3d0*/  BRA `(.L_x_132) ;  /* 0xffffffd000f47947 */ /* 0x000fea000383ffff */
.L_x_141:
[----:B--2---:R2:W3:Y:S02]  /*a3e0*/  SYNCS.PHASECHK.TRANS64.TRYWAIT P0, [R2+URZ+0xd0], R4 ;  /* 0x0000d004020075a7 */ /* 0x0044e400080011ff */
[----:B---3--:R-:W-:Y:S05]  /*a3f0*/  @!P0 NANOSLEEP.SYNCS 0x989680 ;  /* 0x009896800000895d */ /* 0x008fea0003900000 */
[----:B------:R-:W3:Y:S02]  /*a400*/  @!P0 SYNCS.PHASECHK.TRANS64 P0, [R2+URZ+0xd0], R4 ;  /* 0x0000d004020085a7 */ /* 0x000ee400080010ff */
[----:B---3--:R-:W-:Y:S05]  /*a410*/  @!P0 BRA `(.L_x_141) ;  /* 0xfffffffc00f08947 */ /* 0x008fea000383ffff */
[----:B------:R-:W-:Y:S05]  /*a420*/  BRA `(.L_x_140) ;  /* 0xffffffdc00147947 */ /* 0x000fea000383ffff */
.L_x_149:
[----:B--2---:R2:W3:Y:S02]  /*a430*/  SYNCS.PHASECHK.TRANS64.TRYWAIT P0, [R3+URZ+0xd0], R0 ;  /* 0x0000d000030075a7 */ /* 0x0044e400080011ff */
[----:B---3--:R-:W-:Y:S05]  /*a440*/  @!P0 NANOSLEEP.SYNCS 0x989680 ;  /* 0x009896800000895d */ /* 0x008fea0003900000 */
[----:B------:R-:W3:Y:S02]  /*a450*/  @!P0 SYNCS.PHASECHK.TRANS64 P0, [R3+URZ+0xd0], R0 ;  /* 0x0000d000030085a7 */ /* 0x000ee400080010ff */
[----:B---3--:R-:W-:Y:S05]  /*a460*/  @!P0 BRA `(.L_x_149) ;  /* 0xfffffffc00f08947 */ /* 0x008fea000383ffff */
[----:B------:R-:W-:Y:S05]  /*a470*/  BRA `(.L_x_148) ;  /* 0xffffffe400347947 */ /* 0x000fea000383ffff */
        .weak           $__internal_0_$__cuda_sm10x_tcgen05_guardrail_trap_col_being_dealloced_not_returned_by_alloc
        .type           $__internal_0_$__cuda_sm10x_tcgen05_guardrail_trap_col_being_dealloced_not_returned_by_alloc,@function
        .size           $__internal_0_$__cuda_sm10x_tcgen05_guardrail_trap_col_being_dealloced_not_returned_by_alloc,($__internal_1_$__cuda_sm10x_tcgen05_guardrail_trap_phase_invalid_during_alloc - $__internal_0_$__cuda_sm10x_tcgen05_guardrail_trap_col_being_dealloced_not_returned_by_alloc)
$__internal_0_$__cuda_sm10x_tcgen05_guardrail_trap_col_being_dealloced_not_returned_by_alloc:
[----:B------:R-:W-:Y:S05]  /*a480*/  BPT.TRAP 0x1 ;  /* 0x000000040000795c */ /* 0x000fea0000300000 */
[----:B------:R-:W-:-:S04]  /*a490*/  HFMA2 R3, -RZ, RZ, 0, 0 ;  /* 0x00000000ff037431 */ /* 0x000fc800000001ff */
[----:B------:R-:W-:Y:S05]  /*a4a0*/  RET.REL.NODEC R2 `(_ZN7cutlass13device_kernelINS_4gemm6kernel13GemmUniversalIN4cute5tupleIJiiiiEEENS1_10collective13CollectiveMmaINS1_35MainloopSm100TmaUmmaWarpSpecializedILi13ELi2ELi4ENS5_IJNS4_1CILi2EEESB_NSA_ILi1EEEEEEEENS5_IJNSA_ILi128EEESF_NSA_ILi64EEEEEENS_6half_tENS5_IJlSC_lEEESI_NS5_IJSC_llEEENS4_8TiledMMAINS4_8MMA_AtomIJNS4_26SM100_MMA_F16BF16_2x1SM_SSISI_SI_fLi128ELi128ELNS4_4UMMA5MajorE0ELSP_1ELNSO_7ScaleInE0ELSQ_0EEEEEENS4_6LayoutINS5_IJSC_SC_SC_EEENS5_IJNSA_ILi0EEESV_SV_EEEEENS5_IJNS4_10UnderscoreESY_SY_EEEEENS4_28SM100_TMA_2SM_LOAD_MULTICASTENS4_14ComposedLayoutINS4_7SwizzleILi3ELi4ELi3EEENS4_18smem_ptr_flag_bitsILi16EEENST_INS5_IJNSA_ILi8EEESG_EEENS5_IJSG_SC_EEEEEEEvNS4_8identityENS4_18SM100_TMA_2SM_LOADENS12_IS14_S16_NST_INS5_IJSG_S17_EEENS5_IJSC_SG_EEEEEEEvS1C_EENS_8epilogue10collective18CollectiveEpilogueINS1J_23Sm100TmaWarpSpecializedILi4ELi2ELi16ELb1ELb0EEEJNS5_IJSG_SF_SG_EEENS5_IJNST_ISG_SC_EENST_INS5_IJNSA_ILi16EEESB_EEES1F_EEEEESI_SJ_SI_SJ_NS1J_6fusion15FusionCallbacksIS1N_NS1U_17LinearCombinationISI_fSI_fLNS_15FloatRoundStyleE2EEES1O_S1T_JEEENS4_5SM1004TMEM4LOAD26SM100_TMEM_LOAD_32dp32b16xENS4_13SM90_TMA_LOADENS12_INS13_ILi1ELi4ELi3EEES16_NST_INS5_IJS17_S1Q_EEENS5_IJS1Q_SC_EEEEEEENS4_39AutoVectorizingCopyWithAssumedAlignmentILi128EEENS4_14SM90_TMA_STOREES29_S2B_S2B_EEEvvEEEEvNT_6ParamsE) ;  /* 0xffffff5802d47950 */ /* 0x000fea0003c3ffff */
        .weak           $__internal_1_$__cuda_sm10x_tcgen05_guardrail_trap_phase_invalid_during_alloc
        .type           $__internal_1_$__cuda_sm10x_tcgen05_guardrail_trap_phase_invalid_during_alloc,@function
        .size           $__internal_1_$__cuda_sm10x_tcgen05_guardrail_trap_phase_invalid_during_alloc,($__internal_2_$__cuda_sm10x_tcgen05_guardrail_trap_unallocated_columns_being_dealloced - $__internal_1_$__cuda_sm10x_tcgen05_guardrail_trap_phase_invalid_during_alloc)
$__internal_1_$__cuda_sm10x_tcgen05_guardrail_trap_phase_invalid_during_alloc:
[----:B------:R-:W-:Y:S05]  /*a4b0*/  BPT.TRAP 0x1 ;  /* 0x000000040000795c */ /* 0x000fea0000300000 */
[----:B------:R-:W-:-:S04]  /*a4c0*/  MOV R5, 0x0 ;  /* 0x0000000000057802 */ /* 0x000fc80000000f00 */
[----:B------:R-:W-:Y:S05]  /*a4d0*/  RET.REL.NODEC R4 `(_ZN7cutlass13device_kernelINS_4gemm6kernel13GemmUniversalIN4cute5tupleIJiiiiEEENS1_10collective13CollectiveMmaINS1_35MainloopSm100TmaUmmaWarpSpecializedILi13ELi2ELi4ENS5_IJNS4_1CILi2EEESB_NSA_ILi1EEEEEEEENS5_IJNSA_ILi128EEESF_NSA_ILi64EEEEEENS_6half_tENS5_IJlSC_lEEESI_NS5_IJSC_llEEENS4_8TiledMMAINS4_8MMA_AtomIJNS4_26SM100_MMA_F16BF16_2x1SM_SSISI_SI_fLi128ELi128ELNS4_4UMMA5MajorE0ELSP_1ELNSO_7ScaleInE0ELSQ_0EEEEEENS4_6LayoutINS5_IJSC_SC_SC_EEENS5_IJNSA_ILi0EEESV_SV_EEEEENS5_IJNS4_10UnderscoreESY_SY_EEEEENS4_28SM100_TMA_2SM_LOAD_MULTICASTENS4_14ComposedLayoutINS4_7SwizzleILi3ELi4ELi3EEENS4_18smem_ptr_flag_bitsILi16EEENST_INS5_IJNSA_ILi8EEESG_EEENS5_IJSG_SC_EEEEEEEvNS4_8identityENS4_18SM100_TMA_2SM_LOADENS12_IS14_S16_NST_INS5_IJSG_S17_EEENS5_IJSC_SG_EEEEEEEvS1C_EENS_8epilogue10collective18CollectiveEpilogueINS1J_23Sm100TmaWarpSpecializedILi4ELi2ELi16ELb1ELb0EEEJNS5_IJSG_SF_SG_EEENS5_IJNST_ISG_SC_EENST_INS5_IJNSA_ILi16EEESB_EEES1F_EEEEESI_SJ_SI_SJ_NS1J_6fusion15FusionCallbacksIS1N_NS1U_17LinearCombinationISI_fSI_fLNS_15FloatRoundStyleE2EEES1O_S1T_JEEENS4_5SM1004TMEM4LOAD26SM100_TMEM_LOAD_32dp32b16xENS4_13SM90_TMA_LOADENS12_INS13_ILi1ELi4ELi3EEES16_NST_INS5_IJS17_S1Q_EEENS5_IJS1Q_SC_EEEEEEENS4_39AutoVectorizingCopyWithAssumedAlignmentILi128EEENS4_14SM90_TMA_STOREES29_S2B_S2B_EEEvvEEEEvNT_6ParamsE) ;  /* 0xffffff5804c87950 */ /* 0x000fea0003c3ffff */
        .weak           $__internal_2_$__cuda_sm10x_tcgen05_guardrail_trap_unallocated_columns_being_dealloced
        .type           $__internal_2_$__cuda_sm10x_tcgen05_guardrail_trap_unallocated_columns_being_dealloced,@function
        .size           $__internal_2_$__cuda_sm10x_tcgen05_guardrail_trap_unallocated_columns_being_dealloced,(.L_x_225 - $__internal_2_$__cuda_sm10x_tcgen05_guardrail_trap_unallocated_columns_being_dealloced)
$__internal_2_$__cuda_sm10x_tcgen05_guardrail_trap_unallocated_columns_being_dealloced:
[----:B------:R-:W-:Y:S05]  /*a4e0*/  BPT.TRAP 0x1 ;  /* 0x000000040000795c */ /* 0x000fea0000300000 */
[----:B------:R-:W-:-:S04]  /*a4f0*/  HFMA2 R3, -RZ, RZ, 0, 0 ;  /* 0x00000000ff037431 */ /* 0x000fc800000001ff */
[----:B------:R-:W-:Y:S05]  /*a500*/  RET.REL.NODEC R2 `(_ZN7cutlass13device_kernelINS_4gemm6kernel13GemmUniversalIN4cute5tupleIJiiiiEEENS1_10collective13CollectiveMmaINS1_35MainloopSm100TmaUmmaWarpSpecializedILi13ELi2ELi4ENS5_IJNS4_1CILi2EEESB_NSA_ILi1EEEEEEEENS5_IJNSA_ILi128EEESF_NSA_ILi64EEEEEENS_6half_tENS5_IJlSC_lEEESI_NS5_IJSC_llEEENS4_8TiledMMAINS4_8MMA_AtomIJNS4_26SM100_MMA_F16BF16_2x1SM_SSISI_SI_fLi128ELi128ELNS4_4UMMA5MajorE0ELSP_1ELNSO_7ScaleInE0ELSQ_0EEEEEENS4_6LayoutINS5_IJSC_SC_SC_EEENS5_IJNSA_ILi0EEESV_SV_EEEEENS5_IJNS4_10UnderscoreESY_SY_EEEEENS4_28SM100_TMA_2SM_LOAD_MULTICASTENS4_14ComposedLayoutINS4_7SwizzleILi3ELi4ELi3EEENS4_18smem_ptr_flag_bitsILi16EEENST_INS5_IJNSA_ILi8EEESG_EEENS5_IJSG_SC_EEEEEEEvNS4_8identityENS4_18SM100_TMA_2SM_LOADENS12_IS14_S16_NST_INS5_IJSG_S17_EEENS5_IJSC_SG_EEEEEEEvS1C_EENS_8epilogue10collective18CollectiveEpilogueINS1J_23Sm100TmaWarpSpecializedILi4ELi2ELi16ELb1ELb0EEEJNS5_IJSG_SF_SG_EEENS5_IJNST_ISG_SC_EENST_INS5_IJNSA_ILi16EEESB_EEES1F_EEEEESI_SJ_SI_SJ_NS1J_6fusion15FusionCallbacksIS1N_NS1U_17LinearCombinationISI_fSI_fLNS_15FloatRoundStyleE2EEES1O_S1T_JEEENS4_5SM1004TMEM4LOAD26SM100_TMEM_LOAD_32dp32b16xENS4_13SM90_TMA_LOADENS12_INS13_ILi1ELi4ELi3EEES16_NST_INS5_IJS17_S1Q_EEENS5_IJS1Q_SC_EEEEEEENS4_39AutoVectorizingCopyWithAssumedAlignmentILi128EEENS4_14SM90_TMA_STOREES29_S2B_S2B_EEEvvEEEEvNT_6ParamsE) ;  /* 0xffffff5802bc7950 */ /* 0x000fea0003c3ffff */
.L_x_224:
[----:B------:R-:W-:-:S00]  /*a510*/  BRA `(.L_x_224) ;  /* 0xfffffffc00fc7947 */ /* 0x000fc0000383ffff */
[----:B------:R-:W-:-:S00]  /*a520*/  NOP ;  /* 0x0000000000007918 */ /* 0x000fc00000000000 */
        /* <DEDUP_REMOVED lines=13> */
.L_x_225:


//--------------------- .nv.global.init           --------------------------
	.section	.nv.global.init,"aw",@progbits
.nv.global.init:
	.type		$str$27,@object
	.size		$str$27,($str$28 - $str$27)
$str$27:
        /*0000*/ 	.byte	0x28, 0x61, 0x64, 0x64, 0x72, 0x65, 0x73, 0x73, 0x20, 0x26, 0x20, 0x6d, 0x61, 0x73, 0x6b, 0x29
        /*0010*/ 	.byte	0x20, 0x3d, 0x3d, 0x20, 0x30, 0x00
	.type		$str$28,@object
	.size		$str$28,($str$26 - $str$28)
$str$28:
        /*0016*/ 	.byte	0x2f, 0x74, 0x6d, 0x70, 0x2f, 0x63, 0x75, 0x74, 0x6c, 0x61, 0x73, 0x73, 0x5f, 0x73, 0x77, 0x65
        /*0026*/ 	.byte	0x65, 0x70, 0x5f, 0x73, 0x72, 0x63, 0x2f, 0x69, 0x6e, 0x63, 0x6c, 0x75, 0x64, 0x65, 0x2f, 0x63
        /*0036*/ 	.byte	0x75, 0x74, 0x65, 0x2f, 0x70, 0x6f, 0x69, 0x6e, 0x74, 0x65, 0x72, 0x5f, 0x66, 0x6c, 0x61, 0x67
        /*0046*/ 	.byte	0x67, 0x65, 0x64, 0x2e, 0x68, 0x70, 0x70, 0x00
	.type		$str$26,@object
	.size		$str$26,($str$25 - $str$26)
$str$26:
        /*004e*/ 	.byte	0x2f, 0x74, 0x6d, 0x70, 0x2f, 0x63, 0x75, 0x74, 0x6c, 0x61, 0x73, 0x73, 0x5f, 0x73, 0x77, 0x65
        /*005e*/ 	.byte	0x65, 0x70, 0x5f, 0x73, 0x72, 0x63, 0x2f, 0x69, 0x6e, 0x63, 0x6c, 0x75, 0x64, 0x65, 0x2f, 0x63
        /*006e*/ 	.byte	0x75, 0x74, 0x65, 0x2f, 0x61, 0x74, 0x6f, 0x6d, 0x2f, 0x63, 0x6f, 0x70, 0x79, 0x5f, 0x74, 0x72
        /*007e*/ 	.byte	0x61, 0x69, 0x74, 0x73, 0x5f, 0x73, 0x6d, 0x31, 0x30, 0x30, 0x2e, 0x68, 0x70, 0x70, 0x00
	.type		$str$25,@object
	.size		$str$25,(__unnamed_1 - $str$25)
$str$25:
        /*008d*/ 	.byte	0x28, 0x28, 0x75, 0x69, 0x6e, 0x74, 0x33, 0x32, 0x5f, 0x74, 0x28, 0x74, 0x68, 0x72, 0x65, 0x61
        /*009d*/ 	.byte	0x64, 0x49, 0x64, 0x78, 0x2e, 0x78, 0x29, 0x20, 0x2f, 0x20, 0x33, 0x32, 0x29, 0x20, 0x25, 0x20
        /*00ad*/ 	.byte	0x34, 0x29, 0x20, 0x3d, 0x3d, 0x20, 0x28, 0x28, 0x28, 0x74, 0x6d, 0x65, 0x6d, 0x5f, 0x61, 0x64
        /*00bd*/ 	.byte	0x64, 0x72, 0x20, 0x3e, 0x3e, 0x20, 0x31, 0x36, 0x29, 0x20, 0x2f, 0x20, 0x33, 0x32, 0x29, 0x20
        /*00cd*/ 	.byte	0x25, 0x20, 0x34, 0x29, 0x00
	.type		__unnamed_1,@object
	.size		__unnamed_1,(__unnamed_2 - __unnamed_1)
__unnamed_1:
        /*00d2*/ 	.byte	0x61, 0x75, 0x74, 0x6f, 0x20, 0x63, 0x75, 0x74, 0x65, 0x3a, 0x3a, 0x61, 0x73, 0x5f, 0x70, 0x6f
        /* <DEDUP_REMOVED lines=24> */
        /*0262*/ 	.byte	0x34, 0x38, 0x3e, 0x3e, 0x3e, 0x3e, 0x5d, 0x00
	.type		__unnamed_2,@object
	.size		__unnamed_2,(.L_2 - __unnamed_2)
__unnamed_2:
        /* <DEDUP_REMOVED lines=40> */
        /*04ea*/ 	.byte	0x3a, 0x3a, 0x43, 0x3c, 0x30, 0x3e, 0x3e, 0x3e, 0x3e, 0x5d, 0x00
.L_2:


//--------------------- .nv.shared._ZN7cutlass13device_kernelINS_4gemm6kernel13GemmUniversalIN4cute5tupleIJiiiiEEENS1_10collective13CollectiveMmaINS1_35MainloopSm100TmaUmmaWarpSpecializedILi13ELi2ELi4ENS5_IJNS4_1CILi2EEESB_NSA_ILi1EEEEEEEENS5_IJNSA_ILi128EEESF_NSA_ILi64EEEEEENS_6half_tENS5_IJlSC_lEEESI_NS5_IJSC_llEEENS4_8TiledMMAINS4_8MMA_AtomIJNS4_26SM100_MMA_F16BF16_2x1SM_SSISI_SI_fLi128ELi128ELNS4_4UMMA5MajorE0ELSP_1ELNSO_7ScaleInE0ELSQ_0EEEEEENS4_6LayoutINS5_IJSC_SC_SC_EEENS5_IJNSA_ILi0EEESV_SV_EEEEENS5_IJNS4_10UnderscoreESY_SY_EEEEENS4_28SM100_TMA_2SM_LOAD_MULTICASTENS4_14ComposedLayoutINS4_7SwizzleILi3ELi4ELi3EEENS4_18smem_ptr_flag_bitsILi16EEENST_INS5_IJNSA_ILi8EEESG_EEENS5_IJSG_SC_EEEEEEEvNS4_8identityENS4_18SM100_TMA_2SM_LOADENS12_IS14_S16_NST_INS5_IJSG_S17_EEENS5_IJSC_SG_EEEEEEEvS1C_EENS_8epilogue10collective18CollectiveEpilogueINS1J_23Sm100TmaWarpSpecializedILi4ELi2ELi16ELb1ELb0EEEJNS5_IJSG_SF_SG_EEENS5_IJNST_ISG_SC_EENST_INS5_IJNSA_ILi16EEESB_EEES1F_EEEEESI_SJ_SI_SJ_NS1J_6fusion15FusionCallbacksIS1N_NS1U_17LinearCombinationISI_fSI_fLNS_15FloatRoundStyleE2EEES1O_S1T_JEEENS4_5SM1004TMEM4LOAD26SM100_TMEM_LOAD_32dp32b16xENS4_13SM90_TMA_LOADENS12_INS13_ILi1ELi4ELi3EEES16_NST_INS5_IJS17_S1Q_EEENS5_IJS1Q_SC_EEEEEEENS4_39AutoVectorizingCopyWithAssumedAlignmentILi128EEENS4_14SM90_TMA_STOREES29_S2B_S2B_EEEvvEEEEvNT_6ParamsE --------------------------
	.section	.nv.shared._ZN7cutlass13device_kernelINS_4gemm6kernel13GemmUniversalIN4cute5tupleIJiiiiEEENS1_10collective13CollectiveMmaINS1_35MainloopSm100TmaUmmaWarpSpecializedILi13ELi2ELi4ENS5_IJNS4_1CILi2EEESB_NSA_ILi1EEEEEEEENS5_IJNSA_ILi128EEESF_NSA_ILi64EEEEEENS_6half_tENS5_IJlSC_lEEESI_NS5_IJSC_llEEENS4_8TiledMMAINS4_8MMA_AtomIJNS4_26SM100_MMA_F16BF16_2x1SM_SSISI_SI_fLi128ELi128ELNS4_4UMMA5MajorE0ELSP_1ELNSO_7ScaleInE0ELSQ_0EEEEEENS4_6LayoutINS5_IJSC_SC_SC_EEENS5_IJNSA_ILi0EEESV_SV_EEEEENS5_IJNS4_10UnderscoreESY_SY_EEEEENS4_28SM100_TMA_2SM_LOAD_MULTICASTENS4_14ComposedLayoutINS4_7SwizzleILi3ELi4ELi3EEENS4_18smem_ptr_flag_bitsILi16EEENST_INS5_IJNSA_ILi8EEESG_EEENS5_IJSG_SC_EEEEEEEvNS4_8identityENS4_18SM100_TMA_2SM_LOADENS12_IS14_S16_NST_INS5_IJSG_S17_EEENS5_IJSC_SG_EEEEEEEvS1C_EENS_8epilogue10collective18CollectiveEpilogueINS1J_23Sm100TmaWarpSpecializedILi4ELi2ELi16ELb1ELb0EEEJNS5_IJSG_SF_SG_EEENS5_IJNST_ISG_SC_EENST_INS5_IJNSA_ILi16EEESB_EEES1F_EEEEESI_SJ_SI_SJ_NS1J_6fusion15FusionCallbacksIS1N_NS1U_17LinearCombinationISI_fSI_fLNS_15FloatRoundStyleE2EEES1O_S1T_JEEENS4_5SM1004TMEM4LOAD26SM100_TMEM_LOAD_32dp32b16xENS4_13SM90_TMA_LOADENS12_INS13_ILi1ELi4ELi3EEES16_NST_INS5_IJS17_S1Q_EEENS5_IJS1Q_SC_EEEEEEENS4_39AutoVectorizingCopyWithAssumedAlignmentILi128EEENS4_14SM90_TMA_STOREES29_S2B_S2B_EEEvvEEEEvNT_6ParamsE,"aw",@nobits
	.sectionflags	@""
	.align	16
	.zero		1024


//--------------------- .nv.shared.reserved.0     --------------------------
	.section	.nv.shared.reserved.0,"aw",@nobits
	.weak		__nv_reservedSMEM_offset_0_alias
	.size		__nv_reservedSMEM_offset_0_alias, 0, 64
	.other		__nv_reservedSMEM_offset_0_alias,@"STO_CUDA_RESERVED_SHARED STV_DEFAULT"
__nv_reservedSMEM_offset_0_alias:
	.zero		0
.nv.shared.reserved.0:
	.zero		64
	.weak		__nv_reservedSMEM_tcgen05_partition
	.type		__nv_reservedSMEM_tcgen05_partition,@object
	.size		__nv_reservedSMEM_tcgen05_partition,(.L_0 - __nv_reservedSMEM_tcgen05_partition)
__nv_reservedSMEM_tcgen05_partition:
	.zero		32
.L_0:


//--------------------- .nv.global                --------------------------
	.section	.nv.global,"aw",@nobits
.nv.global:
	.type		_ZN40_INTERNAL_f8374517_4_k_cu_749760fe_354734cute1_E,@object
	.size		_ZN40_INTERNAL_f8374517_4_k_cu_749760fe_354734cute1_E,(_ZN40_INTERNAL_f8374517_4_k_cu_749760fe_354734cuda3std3__45__cpo6cbeginE - _ZN40_INTERNAL_f8374517_4_k_cu_749760fe_354734cute1_E)
_ZN40_INTERNAL_f8374517_4_k_cu_749760fe_354734cute1_E:
	.zero		1
	.type		_ZN40_INTERNAL_f8374517_4_k_cu_749760fe_354734cuda3std3__45__cpo6cbeginE,@object
	.size		_ZN40_INTERNAL_f8374517_4_k_cu_749760fe_354734cuda3std3__45__cpo6cbeginE,(_ZN40_INTERNAL_f8374517_4_k_cu_749760fe_354734cuda3std3__48in_placeE - _ZN40_INTERNAL_f8374517_4_k_cu_749760fe_354734cuda3std3__45__cpo6cbeginE)
_ZN40_INTERNAL_f8374517_4_k_cu_749760fe_354734cuda3std3__45__cpo6cbeginE:
	.zero		1
	.type		_ZN40_INTERNAL_f8374517_4_k_cu_749760fe_354734cuda3std3__48in_placeE,@object
	.size		_ZN40_INTERNAL_f8374517_4_k_cu_749760fe_354734cuda3std3__48in_placeE,(_ZN40_INTERNAL_f8374517_4_k_cu_749760fe_354734cuda3std6ranges3__45__cpo9iter_moveE - _ZN40_INTERNAL_f8374517_4_k_cu_749760fe_354734cuda3std3__48in_placeE)
_ZN40_INTERNAL_f8374517_4_k_cu_749760fe_354734cuda3std3__48in_placeE:
	.zero		1
	.type		_ZN40_INTERNAL_f8374517_4_k_cu_749760fe_354734cuda3std6ranges3__45__cpo9iter_moveE,@object
	.size		_ZN40_INTERNAL_f8374517_4_k_cu_749760fe_354734cuda3std6ranges3__45__cpo9iter_moveE,(_ZN40_INTERNAL_f8374517_4_k_cu_749760fe_354734cuda3std3__45__cpo5beginE - _ZN40_INTERNAL_f8374517_4_k_cu_749760fe_354734cuda3std6ranges3__45__cpo9iter_moveE)
_ZN40_INTERNAL_f8374517_4_k_cu_749760fe_354734cuda3std6ranges3__45__cpo9iter_moveE:
	.zero		1
	.type		_ZN40_INTERNAL_f8374517_4_k_cu_749760fe_354734cuda3std3__45__cpo5beginE,@object
	.size		_ZN40_INTERNAL_f8374517_4_k_cu_749760fe_354734cuda3std3__45__cpo5beginE,(_ZN40_INTERNAL_f8374517_4_k_cu_749760fe_354734cuda3std3__442_GLOBAL__N__f8374517_4_k_cu_749760fe_354736ignoreE - _ZN40_INTERNAL_f8374517_4_k_cu_749760fe_354734cuda3std3__45__cpo5beginE)
_ZN40_INTERNAL_f8374517_4_k_cu_749760fe_354734cuda3std3__45__cpo5beginE:
	.zero		1
	.type		_ZN40_INTERNAL_f8374517_4_k_cu_749760fe_354734cuda3std3__442_GLOBAL__N__f8374517_4_k_cu_749760fe_354736ignoreE,@object
	.size		_ZN40_INTERNAL_f8374517_4_k_cu_749760fe_354734cuda3std3__442_GLOBAL__N__f8374517_4_k_cu_749760fe_354736ignoreE,(_ZN40_INTERNAL_f8374517_4_k_cu_749760fe_354734cute7productE - _ZN40_INTERNAL_f8374517_4_k_cu_749760fe_354734cuda3std3__442_GLOBAL__N__f8374517_4_k_cu_749760fe_354736ignoreE)
_ZN40_INTERNAL_f8374517_4_k_cu_749760fe_354734cuda3std3__442_GLOBAL__N__f8374517_4_k_cu_749760fe_354736ignoreE:
	.zero		1
	.type		_ZN40_INTERNAL_f8374517_4_k_cu_749760fe_354734cute7productE,@object
	.size		_ZN40_INTERNAL_f8374517_4_k_cu_749760fe_354734cute7productE,(_ZN40_INTERNAL_f8374517_4_k_cu_749760fe_354734cuda3std3__45__cpo3endE - _ZN40_INTERNAL_f8374517_4_k_cu_749760fe_354734cute7productE)
_ZN40_INTERNAL_f8374517_4_k_cu_749760fe_354734cute7productE:
	.zero		1
	.type		_ZN40_INTERNAL_f8374517_4_k_cu_749760fe_354734cuda3std3__45__cpo3endE,@object
	.size		_ZN40_INTERNAL_f8374517_4_k_cu_749760fe_354734cuda3std3__45__cpo3endE,(_ZN40_INTERNAL_f8374517_4_k_cu_749760fe_354734cuda3std3__419piecewise_constructE - _ZN40_INTERNAL_f8374517_4_k_cu_749760fe_354734cuda3std3__45__cpo3endE)
_ZN40_INTERNAL_f8374517_4_k_cu_749760fe_354734cuda3std3__45__cpo3endE:
	.zero		1
	.type		_ZN40_INTERNAL_f8374517_4_k_cu_749760fe_354734cuda3std3__419piecewise_constructE,@object
	.size		_ZN40_INTERNAL_f8374517_4_k_cu_749760fe_354734cuda3std3__419piecewise_constructE,(_ZN40_INTERNAL_f8374517_4_k_cu_749760fe_354734cuda3std3__45__cpo4cendE - _ZN40_INTERNAL_f8374517_4_k_cu_749760fe_354734cuda3std3__419piecewise_constructE)
_ZN40_INTERNAL_f8374517_4_k_cu_749760fe_354734cuda3std3__419piecewise_constructE:
	.zero		1
	.type		_ZN40_INTERNAL_f8374517_4_k_cu_749760fe_354734cuda3std3__45__cpo4cendE,@object
	.size		_ZN40_INTERNAL_f8374517_4_k_cu_749760fe_354734cuda3std3__45__cpo4cendE,(_ZN40_INTERNAL_f8374517_4_k_cu_749760fe_354734cuda3std6ranges3__45__cpo4swapE - _ZN40_INTERNAL_f8374517_4_k_cu_749760fe_354734cuda3std3__45__cpo4cendE)
_ZN40_INTERNAL_f8374517_4_k_cu_749760fe_354734cuda3std3__45__cpo4cendE:
	.zero		1
	.type		_ZN40_INTERNAL_f8374517_4_k_cu_749760fe_354734cuda3std6ranges3__45__cpo4swapE,@object
	.size		_ZN40_INTERNAL_f8374517_4_k_cu_749760fe_354734cuda3std6ranges3__45__cpo4swapE,(.L_10 - _ZN40_INTERNAL_f8374517_4_k_cu_749760fe_354734cuda3std6ranges3__45__cpo4swapE)
_ZN40_INTERNAL_f8374517_4_k_cu_749760fe_354734cuda3std6ranges3__45__cpo4swapE:
	.zero		1
.L_10:


//--------------------- .nv.constant0._ZN7cutlass13device_kernelINS_4gemm6kernel13GemmUniversalIN4cute5tupleIJiiiiEEENS1_10collective13CollectiveMmaINS1_35MainloopSm100TmaUmmaWarpSpecializedILi13ELi2ELi4ENS5_IJNS4_1CILi2EEESB_NSA_ILi1EEEEEEEENS5_IJNSA_ILi128EEESF_NSA_ILi64EEEEEENS_6half_tENS5_IJlSC_lEEESI_NS5_IJSC_llEEENS4_8TiledMMAINS4_8MMA_AtomIJNS4_26SM100_MMA_F16BF16_2x1SM_SSISI_SI_fLi128ELi128ELNS4_4UMMA5MajorE0ELSP_1ELNSO_7ScaleInE0ELSQ_0EEEEEENS4_6LayoutINS5_IJSC_SC_SC_EEENS5_IJNSA_ILi0EEESV_SV_EEEEENS5_IJNS4_10UnderscoreESY_SY_EEEEENS4_28SM100_TMA_2SM_LOAD_MULTICASTENS4_14ComposedLayoutINS4_7SwizzleILi3ELi4ELi3EEENS4_18smem_ptr_flag_bitsILi16EEENST_INS5_IJNSA_ILi8EEESG_EEENS5_IJSG_SC_EEEEEEEvNS4_8identityENS4_18SM100_TMA_2SM_LOADENS12_IS14_S16_NST_INS5_IJSG_S17_EEENS5_IJSC_SG_EEEEEEEvS1C_EENS_8epilogue10collective18CollectiveEpilogueINS1J_23Sm100TmaWarpSpecializedILi4ELi2ELi16ELb1ELb0EEEJNS5_IJSG_SF_SG_EEENS5_IJNST_ISG_SC_EENST_INS5_IJNSA_ILi16EEESB_EEES1F_EEEEESI_SJ_SI_SJ_NS1J_6fusion15FusionCallbacksIS1N_NS1U_17LinearCombinationISI_fSI_fLNS_15FloatRoundStyleE2EEES1O_S1T_JEEENS4_5SM1004TMEM4LOAD26SM100_TMEM_LOAD_32dp32b16xENS4_13SM90_TMA_LOADENS12_INS13_ILi1ELi4ELi3EEES16_NST_INS5_IJS17_S1Q_EEENS5_IJS1Q_SC_EEEEEEENS4_39AutoVectorizingCopyWithAssumedAlignmentILi128EEENS4_14SM90_TMA_STOREES29_S2B_S2B_EEEvvEEEEvNT_6ParamsE --------------------------
	.section	.nv.constant0._ZN7cutlass13device_kernelINS_4gemm6kernel13GemmUniversalIN4cute5tupleIJiiiiEEENS1_10collective13CollectiveMmaINS1_35MainloopSm100TmaUmmaWarpSpecializedILi13ELi2ELi4ENS5_IJNS4_1CILi2EEESB_NSA_ILi1EEEEEEEENS5_IJNSA_ILi128EEESF_NSA_ILi64EEEEEENS_6half_tENS5_IJlSC_lEEESI_NS5_IJSC_llEEENS4_8TiledMMAINS4_8MMA_AtomIJNS4_26SM100_MMA_F16BF16_2x1SM_SSISI_SI_fLi128ELi128ELNS4_4UMMA5MajorE0ELSP_1ELNSO_7ScaleInE0ELSQ_0EEEEEENS4_6LayoutINS5_IJSC_SC_SC_EEENS5_IJNSA_ILi0EEESV_SV_EEEEENS5_IJNS4_10UnderscoreESY_SY_EEEEENS4_28SM100_TMA_2SM_LOAD_MULTICASTENS4_14ComposedLayoutINS4_7SwizzleILi3ELi4ELi3EEENS4_18smem_ptr_flag_bitsILi16EEENST_INS5_IJNSA_ILi8EEESG_EEENS5_IJSG_SC_EEEEEEEvNS4_8identityENS4_18SM100_TMA_2SM_LOADENS12_IS14_S16_NST_INS5_IJSG_S17_EEENS5_IJSC_SG_EEEEEEEvS1C_EENS_8epilogue10collective18CollectiveEpilogueINS1J_23Sm100TmaWarpSpecializedILi4ELi2ELi16ELb1ELb0EEEJNS5_IJSG_SF_SG_EEENS5_IJNST_ISG_SC_EENST_INS5_IJNSA_ILi16EEESB_EEES1F_EEEEESI_SJ_SI_SJ_NS1J_6fusion15FusionCallbacksIS1N_NS1U_17LinearCombinationISI_fSI_fLNS_15FloatRoundStyleE2EEES1O_S1T_JEEENS4_5SM1004TMEM4LOAD26SM100_TMEM_LOAD_32dp32b16xENS4_13SM90_TMA_LOADENS12_INS13_ILi1ELi4ELi3EEES16_NST_INS5_IJS17_S1Q_EEENS5_IJS1Q_SC_EEEEEEENS4_39AutoVectorizingCopyWithAssumedAlignmentILi128EEENS4_14SM90_TMA_STOREES29_S2B_S2B_EEEvvEEEEvNT_6ParamsE,"a",@progbits
	.sectionflags	@""
	.align	4
.nv.constant0._ZN7cutlass13device_kernelINS_4gemm6kernel13GemmUniversalIN4cute5tupleIJiiiiEEENS1_10collective13CollectiveMmaINS1_35MainloopSm100TmaUmmaWarpSpecializedILi13ELi2ELi4ENS5_IJNS4_1CILi2EEESB_NSA_ILi1EEEEEEEENS5_IJNSA_ILi128EEESF_NSA_ILi64EEEEEENS_6half_tENS5_IJlSC_lEEESI_NS5_IJSC_llEEENS4_8TiledMMAINS4_8MMA_AtomIJNS4_26SM100_MMA_F16BF16_2x1SM_SSISI_SI_fLi128ELi128ELNS4_4UMMA5MajorE0ELSP_1ELNSO_7ScaleInE0ELSQ_0EEEEEENS4_6LayoutINS5_IJSC_SC_SC_EEENS5_IJNSA_ILi0EEESV_SV_EEEEENS5_IJNS4_10UnderscoreESY_SY_EEEEENS4_28SM100_TMA_2SM_LOAD_MULTICASTENS4_14ComposedLayoutINS4_7SwizzleILi3ELi4ELi3EEENS4_18smem_ptr_flag_bitsILi16EEENST_INS5_IJNSA_ILi8EEESG_EEENS5_IJSG_SC_EEEEEEEvNS4_8identityENS4_18SM100_TMA_2SM_LOADENS12_IS14_S16_NST_INS5_IJSG_S17_EEENS5_IJSC_SG_EEEEEEEvS1C_EENS_8epilogue10collective18CollectiveEpilogueINS1J_23Sm100TmaWarpSpecializedILi4ELi2ELi16ELb1ELb0EEEJNS5_IJSG_SF_SG_EEENS5_IJNST_ISG_SC_EENST_INS5_IJNSA_ILi16EEESB_EEES1F_EEEEESI_SJ_SI_SJ_NS1J_6fusion15FusionCallbacksIS1N_NS1U_17LinearCombinationISI_fSI_fLNS_15FloatRoundStyleE2EEES1O_S1T_JEEENS4_5SM1004TMEM4LOAD26SM100_TMEM_LOAD_32dp32b16xENS4_13SM90_TMA_LOADENS12_INS13_ILi1ELi4ELi3EEES16_NST_INS5_IJS17_S1Q_EEENS5_IJS1Q_SC_EEEEEEENS4_39AutoVectorizingCopyWithAssumedAlignmentILi128EEENS4_14SM90_TMA_STOREES29_S2B_S2B_EEEvvEEEEvNT_6ParamsE:
	.zero		2944


//--------------------- SYMBOLS --------------------------

	.type		.nv.reservedSmem.offset0,@object
	.size		.nv.reservedSmem.offset0,0x4
	.type		.nv.reservedSmem.cap,@object
	.size		.nv.reservedSmem.cap,0x4
	.type		__assertfail,@function
